	.target	sm_90a

	.elftype	@"ET_EXEC"


//--------------------- .note.nv.tkinfo           --------------------------
	.section	.note.nv.tkinfo,"",@"SHT_NOTE"
	.sectionflags	@"SHF_NOTE_NV_TKINFO"
	.tkinfo
        /*0018*/ 	.word	0x00000002
        /*0030*/ 	.string	""
        /*0030*/ 	.string	"ptxas"
        /*0030*/ 	.string	"Cuda compilation tools, release 13.0, V13.0.88"
        /*0030*/ 	.string	"Build cuda_13.0.r13.0/compiler.36424714_0"
        /*0030*/ 	.string	"-v  -suppress-debug-info  -lineinfo  -arch sm_90a "



//--------------------- .note.nv.cuinfo           --------------------------
	.section	.note.nv.cuinfo,"",@"SHT_NOTE"
	.sectionflags	@"SHF_NOTE_NV_CUINFO"
        /*0018*/ 	.short	0x0002
        /*001a*/ 	.short	0x005a
        /*001c*/ 	.short	0x0082
	.zero		2


//--------------------- .nv.info                  --------------------------
	.section	.nv.info,"",@"SHT_CUDA_INFO"
	.align	4


	//----- nvinfo : EIATTR_REGCOUNT
	.align		4
        /*0000*/ 	.byte	0x04, 0x2f
        /*0002*/ 	.short	(.L_1 - .L_0)
	.align		4
.L_0:
        /*0004*/ 	.word	index@(matmul_kernel)
        /*0008*/ 	.word	0x000000ad


	//----- nvinfo : EIATTR_FRAME_SIZE
	.align		4
.L_1:
        /*000c*/ 	.byte	0x04, 0x11
        /*000e*/ 	.short	(.L_3 - .L_2)
	.align		4
.L_2:
        /*0010*/ 	.word	index@(matmul_kernel)
        /*0014*/ 	.word	0x00000000


	//----- nvinfo : EIATTR_MIN_STACK_SIZE
	.align		4
.L_3:
        /*0018*/ 	.byte	0x04, 0x12
        /*001a*/ 	.short	(.L_5 - .L_4)
	.align		4
.L_4:
        /*001c*/ 	.word	index@(matmul_kernel)
        /*0020*/ 	.word	0x00000000
.L_5:


//--------------------- .nv.compat                --------------------------
	.section	.nv.compat,"",@"SHT_CUDA_COMPAT_INFO"
	.align	4
        /*0000*/ 	.byte	0x02, 0x09, 0x01, 0x00, 0x02, 0x02, 0x02, 0x00, 0x02, 0x05, 0x05, 0x00, 0x03, 0x07, 0x01, 0x01
        /*0010*/ 	.byte	0x02, 0x03, 0x00, 0x00, 0x02, 0x06, 0x01, 0x00, 0x04, 0x0b, 0x08, 0x00, 0x00, 0x00, 0x00, 0x00
        /*0020*/ 	.byte	0x00, 0x00, 0x00, 0x00


//--------------------- .nv.info.matmul_kernel    --------------------------
	.section	.nv.info.matmul_kernel,"",@"SHT_CUDA_INFO"
	.sectionflags	@""
	.align	4


	//----- nvinfo : EIATTR_CUDA_API_VERSION
	.align		4
        /*0000*/ 	.byte	0x04, 0x37
        /*0002*/ 	.short	(.L_7 - .L_6)
.L_6:
        /*0004*/ 	.word	0x00000082


	//----- nvinfo : EIATTR_KPARAM_INFO
	.align		4
.L_7:
        /*0008*/ 	.byte	0x04, 0x17
        /*000a*/ 	.short	(.L_9 - .L_8)
.L_8:
        /*000c*/ 	.word	0x00000000
        /*0010*/ 	.short	0x000d
        /*0012*/ 	.short	0x0048
        /*0014*/ 	.byte	0x00, 0xf4, 0x21, 0x00


	//----- nvinfo : EIATTR_KPARAM_INFO
	.align		4
.L_9:
        /*0018*/ 	.byte	0x04, 0x17
        /*001a*/ 	.short	(.L_11 - .L_10)
.L_10:
        /*001c*/ 	.word	0x00000000
        /*0020*/ 	.short	0x000c
        /*0022*/ 	.short	0x0040
        /*0024*/ 	.byte	0x00, 0xf4, 0x21, 0x00


	//----- nvinfo : EIATTR_KPARAM_INFO
	.align		4
.L_11:
        /*0028*/ 	.byte	0x04, 0x17
        /*002a*/ 	.short	(.L_13 - .L_12)
.L_12:
        /*002c*/ 	.word	0x00000000
        /*0030*/ 	.short	0x000b
        /*0032*/ 	.short	0x0038
        /*0034*/ 	.byte	0x00, 0xf0, 0x11, 0x00


	//----- nvinfo : EIATTR_KPARAM_INFO
	.align		4
.L_13:
        /*0038*/ 	.byte	0x04, 0x17
        /*003a*/ 	.short	(.L_15 - .L_14)
.L_14:
        /*003c*/ 	.word	0x00000000
        /*0040*/ 	.short	0x000a
        /*0042*/ 	.short	0x0034
        /*0044*/ 	.byte	0x00, 0xf0, 0x11, 0x00


	//----- nvinfo : EIATTR_KPARAM_INFO
	.align		4
.L_15:
        /*0048*/ 	.byte	0x04, 0x17
        /*004a*/ 	.short	(.L_17 - .L_16)
.L_16:
        /*004c*/ 	.word	0x00000000
        /*0050*/ 	.short	0x0009
        /*0052*/ 	.short	0x0030
        /*0054*/ 	.byte	0x00, 0xf0, 0x11, 0x00


	//----- nvinfo : EIATTR_KPARAM_INFO
	.align		4
.L_17:
        /*0058*/ 	.byte	0x04, 0x17
        /*005a*/ 	.short	(.L_19 - .L_18)
.L_18:
        /*005c*/ 	.word	0x00000000
        /*0060*/ 	.short	0x0008
        /*0062*/ 	.short	0x002c
        /*0064*/ 	.byte	0x00, 0xf0, 0x11, 0x00


	//----- nvinfo : EIATTR_KPARAM_INFO
	.align		4
.L_19:
        /*0068*/ 	.byte	0x04, 0x17
        /*006a*/ 	.short	(.L_21 - .L_20)
.L_20:
        /*006c*/ 	.word	0x00000000
        /*0070*/ 	.short	0x0007
        /*0072*/ 	.short	0x0028
        /*0074*/ 	.byte	0x00, 0xf0, 0x11, 0x00


	//----- nvinfo : EIATTR_KPARAM_INFO
	.align		4
.L_21:
        /*0078*/ 	.byte	0x04, 0x17
        /*007a*/ 	.short	(.L_23 - .L_22)
.L_22:
        /*007c*/ 	.word	0x00000000
        /*0080*/ 	.short	0x0006
        /*0082*/ 	.short	0x0024
        /*0084*/ 	.byte	0x00, 0xf0, 0x11, 0x00


	//----- nvinfo : EIATTR_KPARAM_INFO
	.align		4
.L_23:
        /*0088*/ 	.byte	0x04, 0x17
        /*008a*/ 	.short	(.L_25 - .L_24)
.L_24:
        /*008c*/ 	.word	0x00000000
        /*0090*/ 	.short	0x0005
        /*0092*/ 	.short	0x0020
        /*0094*/ 	.byte	0x00, 0xf0, 0x11, 0x00


	//----- nvinfo : EIATTR_KPARAM_INFO
	.align		4
.L_25:
        /*0098*/ 	.byte	0x04, 0x17
        /*009a*/ 	.short	(.L_27 - .L_26)
.L_26:
        /*009c*/ 	.word	0x00000000
        /*00a0*/ 	.short	0x0004
        /*00a2*/ 	.short	0x001c
        /*00a4*/ 	.byte	0x00, 0xf0, 0x11, 0x00


	//----- nvinfo : EIATTR_KPARAM_INFO
	.align		4
.L_27:
        /*00a8*/ 	.byte	0x04, 0x17
        /*00aa*/ 	.short	(.L_29 - .L_28)
.L_28:
        /*00ac*/ 	.word	0x00000000
        /*00b0*/ 	.short	0x0003
        /*00b2*/ 	.short	0x0018
        /*00b4*/ 	.byte	0x00, 0xf0, 0x11, 0x00


	//----- nvinfo : EIATTR_KPARAM_INFO
	.align		4
.L_29:
        /*00b8*/ 	.byte	0x04, 0x17
        /*00ba*/ 	.short	(.L_31 - .L_30)
.L_30:
        /*00bc*/ 	.word	0x00000000
        /*00c0*/ 	.short	0x0002
        /*00c2*/ 	.short	0x0010
        /*00c4*/ 	.byte	0x00, 0xf4, 0x21, 0x00


	//----- nvinfo : EIATTR_KPARAM_INFO
	.align		4
.L_31:
        /*00c8*/ 	.byte	0x04, 0x17
        /*00ca*/ 	.short	(.L_33 - .L_32)
.L_32:
        /*00cc*/ 	.word	0x00000000
        /*00d0*/ 	.short	0x0001
        /*00d2*/ 	.short	0x0008
        /*00d4*/ 	.byte	0x00, 0xf4, 0x21, 0x00


	//----- nvinfo : EIATTR_KPARAM_INFO
	.align		4
.L_33:
        /*00d8*/ 	.byte	0x04, 0x17
        /*00da*/ 	.short	(.L_35 - .L_34)
.L_34:
        /*00dc*/ 	.word	0x00000000
        /*00e0*/ 	.short	0x0000
        /*00e2*/ 	.short	0x0000
        /*00e4*/ 	.byte	0x00, 0xf4, 0x21, 0x00


	//----- nvinfo : EIATTR_SPARSE_MMA_MASK
	.align		4
.L_35:
        /*00e8*/ 	.byte	0x03, 0x50
        /*00ea*/ 	.short	0x0000


	//----- nvinfo : EIATTR_MAXREG_COUNT
	.align		4
        /*00ec*/ 	.byte	0x03, 0x1b
        /*00ee*/ 	.short	0x00ff


	//----- nvinfo : EIATTR_NUM_BARRIERS
	.align		4
        /*00f0*/ 	.byte	0x02, 0x4c
        /*00f2*/ 	.byte	0x01
	.zero		1


	//----- nvinfo : EIATTR_MERCURY_ISA_VERSION
	.align		4
        /*00f4*/ 	.byte	0x03, 0x5f
        /*00f6*/ 	.short	0x0101


	//----- nvinfo : EIATTR_EXIT_INSTR_OFFSETS
	.align		4
        /*00f8*/ 	.byte	0x04, 0x1c
        /*00fa*/ 	.short	(.L_37 - .L_36)


	//   ....[0]....
.L_36:
        /*00fc*/ 	.word	0x00004990


	//   ....[1]....
        /*0100*/ 	.word	0x000049b0


	//----- nvinfo : EIATTR_REQNTID
	.align		4
.L_37:
        /*0104*/ 	.byte	0x04, 0x10
        /*0106*/ 	.short	(.L_39 - .L_38)
.L_38:
        /*0108*/ 	.word	0x00000080
        /*010c*/ 	.word	0x00000001
        /*0110*/ 	.word	0x00000001


	//----- nvinfo : EIATTR_CBANK_PARAM_SIZE
	.align		4
.L_39:
        /*0114*/ 	.byte	0x03, 0x19
        /*0116*/ 	.short	0x0050


	//----- nvinfo : EIATTR_PARAM_CBANK
	.align		4
        /*0118*/ 	.byte	0x04, 0x0a
        /*011a*/ 	.short	(.L_41 - .L_40)
	.align		4
.L_40:
        /*011c*/ 	.word	index@(.nv.constant0.matmul_kernel)
        /*0120*/ 	.short	0x0210
        /*0122*/ 	.short	0x0050


	//----- nvinfo : EIATTR_SW_WAR
	.align		4
.L_41:
        /*0124*/ 	.byte	0x04, 0x36
        /*0126*/ 	.short	(.L_43 - .L_42)
.L_42:
        /*0128*/ 	.word	0x00000008
.L_43:


//--------------------- .nv.callgraph             --------------------------
	.section	.nv.callgraph,"",@"SHT_CUDA_CALLGRAPH"
	.align	4
	.sectionentsize	8
	.align		4
        /*0000*/ 	.word	0x00000000
	.align		4
        /*0004*/ 	.word	0xffffffff
	.align		4
        /*0008*/ 	.word	0x00000000
	.align		4
        /*000c*/ 	.word	0xfffffffe
	.align		4
        /*0010*/ 	.word	0x00000000
	.align		4
        /*0014*/ 	.word	0xfffffffd
	.align		4
        /*0018*/ 	.word	0x00000000
	.align		4
        /*001c*/ 	.word	0xfffffffc


//--------------------- .text.matmul_kernel       --------------------------
	.section	.text.matmul_kernel,"ax",@progbits
	.align	128
        .global         matmul_kernel
        .type           matmul_kernel,@function
        .size           matmul_kernel,(.L_x_3 - matmul_kernel)
        .other          matmul_kernel,@"STO_CUDA_ENTRY STV_DEFAULT"
matmul_kernel:
.text.matmul_kernel:
[----:B------:R-:W-:Y:S08]  /*0000*/  LDC R1, c[0x0][0x28] ;  /* 0x00000a00ff017b82 */ /* 0x000ff00000000800 */
[----:B------:R-:W0:Y:S01]  /*0010*/  LDC.64 R18, c[0x0][0x228] ;  /* 0x00008a00ff127b82 */ /* 0x000e220000000a00 */
[----:B------:R-:W1:Y:S01]  /*0020*/  S2R R5, SR_CTAID.X ;  /* 0x0000000000057919 */ /* 0x000e620000002500 */
[----:B------:R-:W-:Y:S01]  /*0030*/  UMOV UR4, 0x400 ;  /* 0x0000040000047882 */ /* 0x000fe20000000000 */
[----:B------:R-:W-:Y:S01]  /*0040*/  ULDC.64 UR6, c[0x0][0x208] ;  /* 0x0000820000067ab9 */ /* 0x000fe20000000a00 */
[----:B------:R-:W-:Y:S01]  /*0050*/  CS2R R52, SRZ ;  /* 0x0000000000347805 */ /* 0x000fe2000001ff00 */
[----:B------:R-:W2:Y:S01]  /*0060*/  S2R R98, SR_TID.X ;  /* 0x0000000000627919 */ /* 0x000ea20000002100 */
[----:B------:R-:W-:-:S02]  /*0070*/  CS2R R54, SRZ ;  /* 0x0000000000367805 */ /* 0x000fc4000001ff00 */
[----:B------:R-:W-:Y:S01]  /*0080*/  CS2R R48, SRZ ;  /* 0x0000000000307805 */ /* 0x000fe2000001ff00 */
[----:B------:R-:W3:Y:S01]  /*0090*/  LDC R115, c[0x0][0x230] ;  /* 0x00008c00ff737b82 */ /* 0x000ee20000000800 */
[----:B------:R-:W-:-:S07]  /*00a0*/  CS2R R50, SRZ ;  /* 0x0000000000327805 */ /* 0x000fce000001ff00 */
[----:B------:R-:W4:Y:S01]  /*00b0*/  S2UR UR5, SR_CgaCtaId ;  /* 0x00000000000579c3 */ /* 0x000f220000008800 */
[----:B0-----:R-:W-:-:S05]  /*00c0*/  VIADD R0, R19, 0x3f ;  /* 0x0000003f13007836 */ /* 0x001fca0000000000 */
[----:B------:R-:W-:Y:S01]  /*00d0*/  SHF.R.S32.HI R3, RZ, 0x1f, R0 ;  /* 0x0000001fff037819 */ /* 0x000fe20000011400 */
[----:B---3--:R-:W-:-:S03]  /*00e0*/  VIADD R115, R115, 0x3f ;  /* 0x0000003f73737836 */ /* 0x008fc60000000000 */
[----:B------:R-:W-:Y:S02]  /*00f0*/  LEA.HI R3, R3, R0, RZ, 0x6 ;  /* 0x0000000003037211 */ /* 0x000fe400078f30ff */
[----:B-1----:R-:W-:Y:S02]  /*0100*/  IABS R8, R5 ;  /* 0x0000000500087213 */ /* 0x002fe40000000000 */
[----:B------:R-:W-:Y:S01]  /*0110*/  SHF.R.S32.HI R3, RZ, 0x6, R3 ;  /* 0x00000006ff037819 */ /* 0x000fe20000011403 */
[----:B----4-:R-:W-:-:S04]  /*0120*/  ULEA UR4, UR5, UR4, 0x18 ;  /* 0x0000000405047291 */ /* 0x010fc8000f8ec03f */
[----:B------:R-:W-:-:S05]  /*0130*/  IMAD.SHL.U32 R4, R3, 0x8, RZ ;  /* 0x0000000803047824 */ /* 0x000fca00078e00ff */
[-C--:B------:R-:W-:Y:S02]  /*0140*/  IABS R7, R4.reuse ;  /* 0x0000000400077213 */ /* 0x080fe40000000000 */
[----:B------:R-:W-:Y:S02]  /*0150*/  IABS R10, R4 ;  /* 0x00000004000a7213 */ /* 0x000fe40000000000 */
[----:B------:R-:W0:Y:S08]  /*0160*/  I2F.RP R0, R7 ;  /* 0x0000000700007306 */ /* 0x000e300000209400 */
[----:B0-----:R-:W0:Y:S02]  /*0170*/  MUFU.RCP R0, R0 ;  /* 0x0000000000007308 */ /* 0x001e240000001000 */
[----:B0-----:R-:W-:-:S02]  /*0180*/  VIADD R2, R0, 0xffffffe ;  /* 0x0ffffffe00027836 */ /* 0x001fc40000000000 */
[----:B------:R-:W-:-:S04]  /*0190*/  IMAD.MOV R0, RZ, RZ, -R10 ;  /* 0x000000ffff007224 */ /* 0x000fc800078e0a0a */
[----:B------:R0:W1:Y:S02]  /*01a0*/  F2I.FTZ.U32.TRUNC.NTZ R3, R2 ;  /* 0x0000000200037305 */ /* 0x000064000021f000 */
[----:B0-----:R-:W-:Y:S02]  /*01b0*/  IMAD.MOV.U32 R2, RZ, RZ, RZ ;  /* 0x000000ffff027224 */ /* 0x001fe400078e00ff */
[----:B-1----:R-:W-:-:S04]  /*01c0*/  IMAD.MOV R6, RZ, RZ, -R3 ;  /* 0x000000ffff067224 */ /* 0x002fc800078e0a03 */
[----:B------:R-:W-:Y:S02]  /*01d0*/  IMAD R9, R6, R7, RZ ;  /* 0x0000000706097224 */ /* 0x000fe400078e02ff */
[----:B------:R-:W-:Y:S02]  /*01e0*/  IMAD.MOV.U32 R6, RZ, RZ, R8 ;  /* 0x000000ffff067224 */ /* 0x000fe400078e0008 */
[----:B------:R-:W-:-:S06]  /*01f0*/  IMAD.HI.U32 R3, R3, R9, R2 ;  /* 0x0000000903037227 */ /* 0x000fcc00078e0002 */
[----:B------:R-:W-:-:S04]  /*0200*/  IMAD.HI.U32 R3, R3, R6, RZ ;  /* 0x0000000603037227 */ /* 0x000fc800078e00ff */
[----:B------:R-:W-:-:S05]  /*0210*/  IMAD R0, R3, R0, R6 ;  /* 0x0000000003007224 */ /* 0x000fca00078e0206 */
[----:B------:R-:W-:-:S13]  /*0220*/  ISETP.GT.U32.AND P1, PT, R7, R0, PT ;  /* 0x000000000700720c */ /* 0x000fda0003f24070 */
[----:B------:R-:W-:Y:S02]  /*0230*/  @!P1 IMAD.IADD R0, R0, 0x1, -R7 ;  /* 0x0000000100009824 */ /* 0x000fe400078e0a07 */
[----:B------:R-:W-:Y:S01]  /*0240*/  @!P1 VIADD R3, R3, 0x1 ;  /* 0x0000000103039836 */ /* 0x000fe20000000000 */
[----:B------:R-:W-:Y:S02]  /*0250*/  ISETP.NE.AND P1, PT, R4, RZ, PT ;  /* 0x000000ff0400720c */ /* 0x000fe40003f25270 */
[----:B------:R-:W-:Y:S02]  /*0260*/  ISETP.GE.U32.AND P0, PT, R0, R7, PT ;  /* 0x000000070000720c */ /* 0x000fe40003f06070 */
[----:B------:R-:W-:-:S04]  /*0270*/  LOP3.LUT R0, R5, R4, RZ, 0x3c, !PT ;  /* 0x0000000405007212 */ /* 0x000fc800078e3cff */
[----:B------:R-:W-:Y:S01]  /*0280*/  ISETP.GE.AND P2, PT, R0, RZ, PT ;  /* 0x000000ff0000720c */ /* 0x000fe20003f46270 */
[----:B------:R-:W-:-:S06]  /*0290*/  VIADD R0, R18, 0xf ;  /* 0x0000000f12007836 */ /* 0x000fcc0000000000 */
[----:B------:R-:W-:-:S04]  /*02a0*/  @P0 VIADD R3, R3, 0x1 ;  /* 0x0000000103030836 */ /* 0x000fc80000000000 */
[----:B------:R-:W-:Y:S01]  /*02b0*/  IMAD.MOV.U32 R2, RZ, RZ, R3 ;  /* 0x000000ffff027224 */ /* 0x000fe200078e0003 */
[----:B------:R-:W-:-:S03]  /*02c0*/  SHF.R.S32.HI R3, RZ, 0x1f, R0 ;  /* 0x0000001fff037819 */ /* 0x000fc60000011400 */
[----:B------:R-:W-:Y:S01]  /*02d0*/  @!P2 IMAD.MOV R2, RZ, RZ, -R2 ;  /* 0x000000ffff02a224 */ /* 0x000fe200078e0a02 */
[----:B------:R-:W-:Y:S02]  /*02e0*/  @!P1 LOP3.LUT R2, RZ, R4, RZ, 0x33, !PT ;  /* 0x00000004ff029212 */ /* 0x000fe400078e33ff */
[----:B------:R-:W-:-:S03]  /*02f0*/  LEA.HI R3, R3, R0, RZ, 0x4 ;  /* 0x0000000003037211 */ /* 0x000fc600078f20ff */
[----:B------:R-:W-:Y:S02]  /*0300*/  IMAD.SHL.U32 R6, R2, 0x8, RZ ;  /* 0x0000000802067824 */ /* 0x000fe400078e00ff */
[----:B------:R-:W-:-:S03]  /*0310*/  IMAD.MOV R2, RZ, RZ, -R2 ;  /* 0x000000ffff027224 */ /* 0x000fc600078e0a02 */
[----:B------:R-:W-:Y:S01]  /*0320*/  LEA.HI.SX32 R3, R3, -R6, 0x1c ;  /* 0x8000000603037211 */ /* 0x000fe200078fe2ff */
[----:B------:R-:W-:-:S03]  /*0330*/  IMAD R11, R4, R2, R5 ;  /* 0x00000002040b7224 */ /* 0x000fc600078e0205 */
[----:B------:R-:W-:-:S04]  /*0340*/  VIMNMX R8, R3, 0x8, PT ;  /* 0x0000000803087848 */ /* 0x000fc80003fe0100 */
[-C--:B------:R-:W-:Y:S02]  /*0350*/  IABS R7, R8.reuse ;  /* 0x0000000800077213 */ /* 0x080fe40000000000 */
[----:B------:R-:W-:Y:S02]  /*0360*/  IABS R4, R8 ;  /* 0x0000000800047213 */ /* 0x000fe40000000000 */
[----:B------:R-:W0:Y:S08]  /*0370*/  I2F.RP R0, R7 ;  /* 0x0000000700007306 */ /* 0x000e300000209400 */
[----:B0-----:R-:W0:Y:S02]  /*0380*/  MUFU.RCP R0, R0 ;  /* 0x0000000000007308 */ /* 0x001e240000001000 */
[----:B0-----:R-:W-:-:S02]  /*0390*/  VIADD R3, R0, 0xffffffe ;  /* 0x0ffffffe00037836 */ /* 0x001fc40000000000 */
[----:B------:R-:W-:-:S04]  /*03a0*/  IMAD.MOV R0, RZ, RZ, -R4 ;  /* 0x000000ffff007224 */ /* 0x000fc800078e0a04 */
[----:B------:R-:W0:Y:S02]  /*03b0*/  F2I.FTZ.U32.TRUNC.NTZ R3, R3 ;  /* 0x0000000300037305 */ /* 0x000e24000021f000 */
[----:B0-----:R-:W-:-:S04]  /*03c0*/  IMAD.MOV R9, RZ, RZ, -R3 ;  /* 0x000000ffff097224 */ /* 0x001fc800078e0a03 */
[----:B------:R-:W-:Y:S01]  /*03d0*/  IMAD.MOV.U32 R2, RZ, RZ, R9 ;  /* 0x000000ffff027224 */ /* 0x000fe200078e0009 */
[----:B------:R-:W-:-:S03]  /*03e0*/  IABS R9, R11 ;  /* 0x0000000b00097213 */ /* 0x000fc60000000000 */
[----:B------:R-:W-:Y:S02]  /*03f0*/  IMAD R5, R2, R7, RZ ;  /* 0x0000000702057224 */ /* 0x000fe400078e02ff */
[----:B------:R-:W-:-:S04]  /*0400*/  IMAD.MOV.U32 R2, RZ, RZ, RZ ;  /* 0x000000ffff027224 */ /* 0x000fc800078e00ff */
[----:B------:R-:W-:Y:S01]  /*0410*/  IMAD.HI.U32 R2, R3, R5, R2 ;  /* 0x0000000503027227 */ /* 0x000fe200078e0002 */
[----:B------:R-:W-:-:S04]  /*0420*/  LOP3.LUT R3, R11, R8, RZ, 0x3c, !PT ;  /* 0x000000080b037212 */ /* 0x000fc800078e3cff */
[----:B------:R-:W-:Y:S01]  /*0430*/  ISETP.GE.AND P2, PT, R3, RZ, PT ;  /* 0x000000ff0300720c */ /* 0x000fe20003f46270 */
[----:B------:R-:W-:-:S04]  /*0440*/  IMAD.HI.U32 R2, R2, R9, RZ ;  /* 0x0000000902027227 */ /* 0x000fc800078e00ff */
[----:B------:R-:W-:-:S05]  /*0450*/  IMAD R0, R2, R0, R9 ;  /* 0x0000000002007224 */ /* 0x000fca00078e0209 */
[----:B------:R-:W-:-:S13]  /*0460*/  ISETP.GT.U32.AND P1, PT, R7, R0, PT ;  /* 0x000000000700720c */ /* 0x000fda0003f24070 */
[----:B------:R-:W-:Y:S02]  /*0470*/  @!P1 IMAD.IADD R0, R0, 0x1, -R7 ;  /* 0x0000000100009824 */ /* 0x000fe400078e0a07 */
[----:B------:R-:W-:Y:S01]  /*0480*/  @!P1 VIADD R2, R2, 0x1 ;  /* 0x0000000102029836 */ /* 0x000fe20000000000 */
[----:B------:R-:W-:Y:S02]  /*0490*/  ISETP.NE.AND P1, PT, R8, RZ, PT ;  /* 0x000000ff0800720c */ /* 0x000fe40003f25270 */
[----:B------:R-:W-:Y:S02]  /*04a0*/  ISETP.GE.U32.AND P0, PT, R0, R7, PT ;  /* 0x000000070000720c */ /* 0x000fe40003f06070 */
[----:B------:R-:W0:Y:S11]  /*04b0*/  S2R R0, SR_TID.X ;  /* 0x0000000000007919 */ /* 0x000e360000002100 */
[----:B------:R-:W-:Y:S01]  /*04c0*/  @P0 VIADD R2, R2, 0x1 ;  /* 0x0000000102020836 */ /* 0x000fe20000000000 */
[----:B------:R-:W-:-:S03]  /*04d0*/  ISETP.GE.AND P0, PT, R115, 0x40, PT ;  /* 0x000000407300780c */ /* 0x000fc60003f06270 */
[----:B------:R-:W-:Y:S01]  /*04e0*/  @!P2 IMAD.MOV R2, RZ, RZ, -R2 ;  /* 0x000000ffff02a224 */ /* 0x000fe200078e0a02 */
[----:B------:R-:W-:-:S05]  /*04f0*/  @!P1 LOP3.LUT R2, RZ, R8, RZ, 0x33, !PT ;  /* 0x00000008ff029212 */ /* 0x000fca00078e33ff */
[----:B------:R-:W-:Y:S02]  /*0500*/  IMAD.MOV R3, RZ, RZ, -R2 ;  /* 0x000000ffff037224 */ /* 0x000fe400078e0a02 */
[----:B------:R-:W-:Y:S02]  /*0510*/  IMAD.SHL.U32 R93, R2, 0x40, RZ ;  /* 0x00000040025d7824 */ /* 0x000fe400078e00ff */
[----:B------:R-:W-:-:S04]  /*0520*/  IMAD R3, R8, R3, R11 ;  /* 0x0000000308037224 */ /* 0x000fc800078e020b */
[----:B------:R-:W-:Y:S01]  /*0530*/  IMAD.IADD R3, R6, 0x1, R3 ;  /* 0x0000000106037824 */ /* 0x000fe200078e0203 */
[C---:B0-----:R-:W-:Y:S02]  /*0540*/  LOP3.LUT R4, R0.reuse, 0xf, RZ, 0xc0, !PT ;  /* 0x0000000f00047812 */ /* 0x041fe400078ec0ff */
[--C-:B------:R-:W-:Y:S02]  /*0550*/  SHF.R.U32.HI R96, RZ, 0x4, R0.reuse ;  /* 0x00000004ff607819 */ /* 0x100fe40000011600 */
[----:B------:R-:W-:Y:S01]  /*0560*/  SHF.R.U32.HI R122, RZ, 0x4, R0 ;  /* 0x00000004ff7a7819 */ /* 0x000fe20000011600 */
[----:B------:R-:W-:Y:S01]  /*0570*/  IMAD R97, R3, 0x10, R4 ;  /* 0x0000001003617824 */ /* 0x000fe200078e0204 */
[----:B------:R-:W-:Y:S01]  /*0580*/  LOP3.LUT R6, R0, 0x40, RZ, 0xc0, !PT ;  /* 0x0000004000067812 */ /* 0x000fe200078ec0ff */
[----:B------:R-:W-:Y:S01]  /*0590*/  VIADD R96, R96, 0x38 ;  /* 0x0000003860607836 */ /* 0x000fe20000000000 */
[----:B------:R-:W-:Y:S01]  /*05a0*/  SGXT.U32 R122, R122, 0x3 ;  /* 0x000000037a7a781a */ /* 0x000fe20000000000 */
[----:B--2---:R-:W-:Y:S06]  /*05b0*/  @!P0 BRA `(.L_x_0) ;  /* 0x0000003c00508947 */ /* 0x004fec0003800000 */
[----:B------:R-:W-:Y:S01]  /*05c0*/  IABS R15, R18 ;  /* 0x00000012000f7213 */ /* 0x000fe20000000000 */
[C---:B------:R-:W-:Y:S01]  /*05d0*/  IMAD.SHL.U32 R89, R0.reuse, 0x8, RZ ;  /* 0x0000000800597824 */ /* 0x040fe200078e00ff */
[----:B------:R-:W-:Y:S01]  /*05e0*/  IABS R3, R19 ;  /* 0x0000001300037213 */ /* 0x000fe20000000000 */
[----:B------:R-:W-:Y:S01]  /*05f0*/  ULDC UR5, c[0x0][0x240] ;  /* 0x0000900000057ab9 */ /* 0x000fe20000000800 */
[----:B------:R-:W0:Y:S01]  /*0600*/  I2F.RP R7, R15 ;  /* 0x0000000f00077306 */ /* 0x000e220000209400 */
[----:B------:R-:W-:Y:S01]  /*0610*/  ISETP.GE.AND P2, PT, R97, RZ, PT ;  /* 0x000000ff6100720c */ /* 0x000fe20003f46270 */
[----:B------:R-:W-:Y:S01]  /*0620*/  ULDC.64 UR12, c[0x0][0x218] ;  /* 0x00008600000c7ab9 */ /* 0x000fe20000000a00 */
[----:B------:R-:W-:Y:S01]  /*0630*/  IMAD.SHL.U32 R56, R0, 0x40, RZ ;  /* 0x0000004000387824 */ /* 0x000fe200078e00ff */
[----:B------:R-:W-:Y:S01]  /*0640*/  ULDC UR8, c[0x0][0x234] ;  /* 0x00008d0000087ab9 */ /* 0x000fe20000000800 */
[----:B------:R-:W-:Y:S01]  /*0650*/  ULDC.64 UR10, c[0x0][0x210] ;  /* 0x00008400000a7ab9 */ /* 0x000fe20000000a00 */
[----:B------:R-:W-:-:S02]  /*0660*/  SHF.R.S32.HI R92, RZ, 0x1, R0 ;  /* 0x00000001ff5c7819 */ /* 0x000fc40000011400 */
[----:B------:R-:W1:Y:S01]  /*0670*/  I2F.RP R2, R3 ;  /* 0x0000000300027306 */ /* 0x000e620000209400 */
[----:B------:R-:W-:Y:S02]  /*0680*/  LOP3.LUT R121, R122, 0x8, RZ, 0xfc, !PT ;  /* 0x000000087a797812 */ /* 0x000fe400078efcff */
[----:B------:R-:W-:Y:S02]  /*0690*/  SGXT R92, R92, 0x1 ;  /* 0x000000015c5c781a */ /* 0x000fe40000000200 */
[C---:B------:R-:W-:Y:S02]  /*06a0*/  LOP3.LUT R120, R122.reuse, 0x10, RZ, 0xfc, !PT ;  /* 0x000000107a787812 */ /* 0x040fe400078efcff */
[C---:B------:R-:W-:Y:S01]  /*06b0*/  LOP3.LUT R119, R122.reuse, 0x18, RZ, 0xfc, !PT ;  /* 0x000000187a777812 */ /* 0x040fe200078efcff */
[----:B0-----:R-:W0:Y:S01]  /*06c0*/  MUFU.RCP R7, R7 ;  /* 0x0000000700077308 */ /* 0x001e220000001000 */
[C---:B------:R-:W-:Y:S02]  /*06d0*/  LOP3.LUT R118, R122.reuse, 0x20, RZ, 0xfc, !PT ;  /* 0x000000207a767812 */ /* 0x040fe400078efcff */
[----:B------:R-:W-:-:S02]  /*06e0*/  LOP3.LUT R99, R122, 0x28, RZ, 0xfc, !PT ;  /* 0x000000287a637812 */ /* 0x000fc400078efcff */
[----:B------:R-:W-:-:S03]  /*06f0*/  LOP3.LUT R100, R122, 0x30, RZ, 0xfc, !PT ;  /* 0x000000307a647812 */ /* 0x000fc600078efcff */
[----:B-1----:R-:W1:Y:S01]  /*0700*/  MUFU.RCP R2, R2 ;  /* 0x0000000200027308 */ /* 0x002e620000001000 */
[----:B0-----:R-:W-:-:S07]  /*0710*/  VIADD R4, R7, 0xffffffe ;  /* 0x0ffffffe07047836 */ /* 0x001fce0000000000 */
[----:B------:R0:W2:Y:S01]  /*0720*/  F2I.FTZ.U32.TRUNC.NTZ R5, R4 ;  /* 0x0000000400057305 */ /* 0x0000a2000021f000 */
[----:B-1----:R-:W-:Y:S01]  /*0730*/  VIADD R7, R2, 0xffffffe ;  /* 0x0ffffffe02077836 */ /* 0x002fe20000000000 */
[----:B------:R-:W-:Y:S01]  /*0740*/  SHF.R.S32.HI R2, RZ, 0x1f, R115 ;  /* 0x0000001fff027819 */ /* 0x000fe20000011473 */
[----:B0-----:R-:W-:-:S05]  /*0750*/  IMAD.MOV.U32 R4, RZ, RZ, RZ ;  /* 0x000000ffff047224 */ /* 0x001fca00078e00ff */
[----:B------:R-:W0:Y:S01]  /*0760*/  F2I.FTZ.U32.TRUNC.NTZ R7, R7 ;  /* 0x0000000700077305 */ /* 0x000e22000021f000 */
[----:B------:R-:W-:Y:S01]  /*0770*/  LEA.HI R115, R2, R115, RZ, 0x6 ;  /* 0x0000007302737211 */ /* 0x000fe200078f30ff */
[----:B--2---:R-:W-:-:S03]  /*0780*/  IMAD.MOV R8, RZ, RZ, -R5 ;  /* 0x000000ffff087224 */ /* 0x004fc600078e0a05 */
[----:B------:R-:W-:Y:S01]  /*0790*/  SHF.R.S32.HI R115, RZ, 0x6, R115 ;  /* 0x00000006ff737819 */ /* 0x000fe20000011473 */
[----:B------:R-:W-:Y:S01]  /*07a0*/  IMAD R9, R8, R15, RZ ;  /* 0x0000000f08097224 */ /* 0x000fe200078e02ff */
[----:B------:R-:W-:-:S03]  /*07b0*/  IABS R8, R97 ;  /* 0x0000006100087213 */ /* 0x000fc60000000000 */
[----:B------:R-:W-:-:S04]  /*07c0*/  IMAD.HI.U32 R5, R5, R9, R4 ;  /* 0x0000000905057227 */ /* 0x000fc800078e0004 */
[----:B------:R-:W-:Y:S02]  /*07d0*/  IMAD.SHL.U32 R4, R0, 0x2, RZ ;  /* 0x0000000200047824 */ /* 0x000fe400078e00ff */
[----:B------:R-:W-:-:S03]  /*07e0*/  IMAD.HI.U32 R5, R5, R8, RZ ;  /* 0x0000000805057227 */ /* 0x000fc600078e00ff */
[----:B------:R-:W-:Y:S01]  /*07f0*/  LOP3.LUT R89, R89, 0x30, R4, 0x48, !PT ;  /* 0x0000003059597812 */ /* 0x000fe200078e4804 */
[----:B------:R-:W-:Y:S02]  /*0800*/  IMAD.MOV R5, RZ, RZ, -R5 ;  /* 0x000000ffff057224 */ /* 0x000fe400078e0a05 */
[----:B0-----:R-:W-:Y:S02]  /*0810*/  IMAD.MOV R9, RZ, RZ, -R7 ;  /* 0x000000ffff097224 */ /* 0x001fe400078e0a07 */
[C---:B------:R-:W-:Y:S01]  /*0820*/  IMAD R8, R15.reuse, R5, R8 ;  /* 0x000000050f087224 */ /* 0x040fe200078e0208 */
[----:B------:R-:W-:Y:S01]  /*0830*/  LEA.HI R5, R6, R93, RZ, 0x1a ;  /* 0x0000005d06057211 */ /* 0x000fe200078fd0ff */
[----:B------:R-:W-:Y:S02]  /*0840*/  IMAD.MOV.U32 R4, RZ, RZ, R9 ;  /* 0x000000ffff047224 */ /* 0x000fe400078e0009 */
[----:B------:R-:W-:Y:S01]  /*0850*/  IMAD.MOV.U32 R6, RZ, RZ, RZ ;  /* 0x000000ffff067224 */ /* 0x000fe200078e00ff */
[----:B------:R-:W-:Y:S01]  /*0860*/  ISETP.GT.U32.AND P0, PT, R15, R8, PT ;  /* 0x000000080f00720c */ /* 0x000fe20003f04070 */
[----:B------:R-:W-:-:S02]  /*0870*/  VIADD R10, R5, 0x3e ;  /* 0x0000003e050a7836 */ /* 0x000fc40000000000 */
[----:B------:R-:W-:Y:S02]  /*0880*/  IMAD R9, R4, R3, RZ ;  /* 0x0000000304097224 */ /* 0x000fe400078e02ff */
[----:B------:R-:W-:Y:S01]  /*0890*/  VIADD R12, R5, 0x3c ;  /* 0x0000003c050c7836 */ /* 0x000fe20000000000 */
[----:B------:R-:W-:Y:S01]  /*08a0*/  IABS R2, R10 ;  /* 0x0000000a00027213 */ /* 0x000fe20000000000 */
[----:B------:R-:W-:-:S03]  /*08b0*/  IMAD.HI.U32 R4, R7, R9, R6 ;  /* 0x0000000907047227 */ /* 0x000fc600078e0006 */
[----:B------:R-:W-:Y:S01]  /*08c0*/  IABS R11, R12 ;  /* 0x0000000c000b7213 */ /* 0x000fe20000000000 */
[----:B------:R-:W-:Y:S01]  /*08d0*/  IMAD.MOV.U32 R9, RZ, RZ, R2 ;  /* 0x000000ffff097224 */ /* 0x000fe200078e0002 */
[----:B------:R-:W-:Y:S01]  /*08e0*/  ISETP.GE.AND P5, PT, R12, RZ, PT ;  /* 0x000000ff0c00720c */ /* 0x000fe20003fa6270 */
[----:B------:R-:W-:Y:S01]  /*08f0*/  @!P0 IMAD.IADD R8, R8, 0x1, -R15 ;  /* 0x0000000108088824 */ /* 0x000fe200078e0a0f */
[----:B------:R-:W-:Y:S01]  /*0900*/  ISETP.GE.AND P0, PT, R10, RZ, PT ;  /* 0x000000ff0a00720c */ /* 0x000fe20003f06270 */
[----:B------:R-:W-:-:S03]  /*0910*/  IMAD.HI.U32 R2, R4, R9, RZ ;  /* 0x0000000904027227 */ /* 0x000fc600078e00ff */
[----:B------:R-:W-:Y:S01]  /*0920*/  ISETP.GT.U32.AND P1, PT, R15, R8, PT ;  /* 0x000000080f00720c */ /* 0x000fe20003f24070 */
[----:B------:R-:W-:Y:S02]  /*0930*/  VIADD R14, R5, 0x3a ;  /* 0x0000003a050e7836 */ /* 0x000fe40000000000 */
[----:B------:R-:W-:-:S03]  /*0940*/  IMAD.HI.U32 R6, R4, R11, RZ ;  /* 0x0000000b04067227 */ /* 0x000fc600078e00ff */
[----:B------:R-:W-:Y:S01]  /*0950*/  IABS R13, R14 ;  /* 0x0000000e000d7213 */ /* 0x000fe20000000000 */
[----:B------:R-:W-:Y:S01]  /*0960*/  IMAD.MOV R10, RZ, RZ, -R2 ;  /* 0x000000ffff0a7224 */ /* 0x000fe200078e0a02 */
[----:B------:R-:W-:Y:S01]  /*0970*/  ISETP.GE.AND P3, PT, R14, RZ, PT ;  /* 0x000000ff0e00720c */ /* 0x000fe20003f66270 */
[----:B------:R-:W-:Y:S02]  /*0980*/  IMAD.MOV R12, RZ, RZ, -R6 ;  /* 0x000000ffff0c7224 */ /* 0x000fe400078e0a06 */
[----:B------:R-:W-:Y:S02]  /*0990*/  IMAD R6, R3, R10, R9 ;  /* 0x0000000a03067224 */ /* 0x000fe400078e0209 */
[----:B------:R-:W-:Y:S01]  /*09a0*/  @!P1 IMAD.IADD R8, R8, 0x1, -R15 ;  /* 0x0000000108089824 */ /* 0x000fe200078e0a0f */
[----:B------:R-:W-:Y:S01]  /*09b0*/  ISETP.NE.AND P1, PT, R18, RZ, PT ;  /* 0x000000ff1200720c */ /* 0x000fe20003f25270 */
[----:B------:R-:W-:-:S04]  /*09c0*/  IMAD.HI.U32 R7, R4, R13, RZ ;  /* 0x0000000d04077227 */ /* 0x000fc800078e00ff */
[----:B------:R-:W-:Y:S02]  /*09d0*/  IMAD.MOV.U32 R2, RZ, RZ, R8 ;  /* 0x000000ffff027224 */ /* 0x000fe400078e0008 */
[----:B------:R-:W-:Y:S02]  /*09e0*/  IMAD.MOV R10, RZ, RZ, -R7 ;  /* 0x000000ffff0a7224 */ /* 0x000fe400078e0a07 */
[----:B------:R-:W-:Y:S01]  /*09f0*/  @!P2 IMAD.MOV R2, RZ, RZ, -R2 ;  /* 0x000000ffff02a224 */ /* 0x000fe200078e0a02 */
[----:B------:R-:W-:Y:S01]  /*0a00*/  ISETP.GT.U32.AND P2, PT, R3, R6, PT ;  /* 0x000000060300720c */ /* 0x000fe20003f44070 */
[C---:B------:R-:W-:Y:S02]  /*0a10*/  VIADD R8, R5.reuse, 0x38 ;  /* 0x0000003805087836 */ /* 0x040fe40000000000 */
[----:B------:R-:W-:Y:S01]  /*0a20*/  @!P1 LOP3.LUT R2, RZ, R18, RZ, 0x33, !PT ;  /* 0x00000012ff029212 */ /* 0x000fe200078e33ff */
[----:B------:R-:W-:Y:S02]  /*0a30*/  VIADD R18, R5, 0x36 ;  /* 0x0000003605127836 */ /* 0x000fe40000000000 */
[C---:B------:R-:W-:Y:S01]  /*0a40*/  IMAD R10, R3.reuse, R10, R13 ;  /* 0x0000000a030a7224 */ /* 0x040fe200078e020d */
[----:B------:R-:W-:Y:S01]  /*0a50*/  IABS R13, R8 ;  /* 0x00000008000d7213 */ /* 0x000fe20000000000 */
[----:B------:R-:W-:Y:S01]  /*0a60*/  IMAD R7, R3, R12, R11 ;  /* 0x0000000c03077224 */ /* 0x000fe200078e020b */
[----:B------:R-:W-:Y:S01]  /*0a70*/  IABS R14, R18 ;  /* 0x00000012000e7213 */ /* 0x000fe20000000000 */
[----:B------:R-:W-:Y:S01]  /*0a80*/  VIADD R21, R5, 0x34 ;  /* 0x0000003405157836 */ /* 0x000fe20000000000 */
[----:B------:R-:W-:Y:S01]  /*0a90*/  ISETP.GE.AND P4, PT, R8, RZ, PT ;  /* 0x000000ff0800720c */ /* 0x000fe20003f86270 */
[----:B------:R-:W-:Y:S01]  /*0aa0*/  IMAD.HI.U32 R8, R4, R13, RZ ;  /* 0x0000000d04087227 */ /* 0x000fe200078e00ff */
[----:B------:R-:W-:-:S02]  /*0ab0*/  ISETP.GT.U32.AND P1, PT, R3, R7, PT ;  /* 0x000000070300720c */ /* 0x000fc40003f24070 */
[----:B------:R-:W-:Y:S01]  /*0ac0*/  IABS R16, R21 ;  /* 0x0000001500107213 */ /* 0x000fe20000000000 */
[----:B------:R-:W-:Y:S01]  /*0ad0*/  @!P2 IMAD.IADD R6, R6, 0x1, -R3 ;  /* 0x000000010606a824 */ /* 0x000fe200078e0a03 */
[----:B------:R-:W-:Y:S01]  /*0ae0*/  ISETP.GT.U32.AND P2, PT, R3, R10, PT ;  /* 0x0000000a0300720c */ /* 0x000fe20003f44070 */
[----:B------:R-:W-:-:S03]  /*0af0*/  IMAD.HI.U32 R9, R4, R14, RZ ;  /* 0x0000000e04097227 */ /* 0x000fc600078e00ff */
[C---:B------:R-:W-:Y:S01]  /*0b00*/  ISETP.GT.U32.AND P6, PT, R3.reuse, R6, PT ;  /* 0x000000060300720c */ /* 0x040fe20003fc4070 */
[----:B------:R-:W-:Y:S02]  /*0b10*/  IMAD.MOV R8, RZ, RZ, -R8 ;  /* 0x000000ffff087224 */ /* 0x000fe400078e0a08 */
[----:B------:R-:W-:Y:S02]  /*0b20*/  IMAD.MOV R15, RZ, RZ, -R9 ;  /* 0x000000ffff0f7224 */ /* 0x000fe400078e0a09 */
[C---:B------:R-:W-:Y:S02]  /*0b30*/  IMAD R9, R3.reuse, R8, R13 ;  /* 0x0000000803097224 */ /* 0x040fe400078e020d */
[----:B------:R-:W-:Y:S02]  /*0b40*/  IMAD R8, R3, R15, R14 ;  /* 0x0000000f03087224 */ /* 0x000fe400078e020e */
[----:B------:R-:W-:Y:S02]  /*0b50*/  VIADD R22, R5, 0x32 ;  /* 0x0000003205167836 */ /* 0x000fe40000000000 */
[----:B------:R-:W-:-:S02]  /*0b60*/  @!P1 IMAD.IADD R7, R7, 0x1, -R3 ;  /* 0x0000000107079824 */ /* 0x000fc400078e0a03 */
[----:B------:R-:W-:Y:S01]  /*0b70*/  @!P2 IMAD.IADD R10, R10, 0x1, -R3 ;  /* 0x000000010a0aa824 */ /* 0x000fe200078e0a03 */
[C---:B------:R-:W-:Y:S01]  /*0b80*/  ISETP.GT.U32.AND P2, PT, R3.reuse, R8, PT ;  /* 0x000000080300720c */ /* 0x040fe20003f44070 */
[C---:B------:R-:W-:Y:S01]  /*0b90*/  IMAD.HI.U32 R11, R4.reuse, R16, RZ ;  /* 0x00000010040b7227 */ /* 0x040fe200078e00ff */
[----:B------:R-:W-:Y:S02]  /*0ba0*/  IABS R17, R22 ;  /* 0x0000001600117213 */ /* 0x000fe40000000000 */
[----:B------:R-:W-:Y:S01]  /*0bb0*/  ISETP.GT.U32.AND P1, PT, R3, R7, PT ;  /* 0x000000070300720c */ /* 0x000fe20003f24070 */
[----:B------:R-:W-:Y:S02]  /*0bc0*/  VIADD R23, R5, 0x30 ;  /* 0x0000003005177836 */ /* 0x000fe40000000000 */
[----:B------:R-:W-:-:S03]  /*0bd0*/  IMAD.HI.U32 R12, R4, R17, RZ ;  /* 0x00000011040c7227 */ /* 0x000fc600078e00ff */
[----:B------:R-:W-:Y:S01]  /*0be0*/  IABS R15, R23 ;  /* 0x00000017000f7213 */ /* 0x000fe20000000000 */
[----:B------:R-:W-:Y:S02]  /*0bf0*/  IMAD.MOV R11, RZ, RZ, -R11 ;  /* 0x000000ffff0b7224 */ /* 0x000fe400078e0a0b */
[----:B------:R-:W-:Y:S02]  /*0c00*/  IMAD.MOV R12, RZ, RZ, -R12 ;  /* 0x000000ffff0c7224 */ /* 0x000fe400078e0a0c */
[----:B------:R-:W-:Y:S02]  /*0c10*/  VIADD R24, R5, 0x2e ;  /* 0x0000002e05187836 */ /* 0x000fe40000000000 */
[--C-:B------:R-:W-:Y:S02]  /*0c20*/  @!P2 IMAD.IADD R8, R8, 0x1, -R3.reuse ;  /* 0x000000010808a824 */ /* 0x100fe400078e0a03 */
[----:B------:R-:W-:Y:S01]  /*0c30*/  @!P6 IMAD.IADD R6, R6, 0x1, -R3 ;  /* 0x000000010606e824 */ /* 0x000fe200078e0a03 */
[----:B------:R-:W-:Y:S01]  /*0c40*/  ISETP.GE.AND P6, PT, R18, RZ, PT ;  /* 0x000000ff1200720c */ /* 0x000fe20003fc6270 */
[C---:B------:R-:W-:Y:S01]  /*0c50*/  IMAD R11, R3.reuse, R11, R16 ;  /* 0x0000000b030b7224 */ /* 0x040fe200078e0210 */
[C---:B------:R-:W-:Y:S01]  /*0c60*/  ISETP.GT.U32.AND P2, PT, R3.reuse, R8, PT ;  /* 0x000000080300720c */ /* 0x040fe20003f44070 */
[----:B------:R-:W-:Y:S01]  /*0c70*/  IMAD R12, R3, R12, R17 ;  /* 0x0000000c030c7224 */ /* 0x000fe200078e0211 */
[----:B------:R-:W-:Y:S01]  /*0c80*/  IABS R17, R24 ;  /* 0x0000001800117213 */ /* 0x000fe20000000000 */
[----:B------:R-:W-:Y:S01]  /*0c90*/  @!P1 IMAD.IADD R7, R7, 0x1, -R3 ;  /* 0x0000000107079824 */ /* 0x000fe200078e0a03 */
[----:B------:R-:W-:Y:S01]  /*0ca0*/  ISETP.GT.U32.AND P1, PT, R3, R9, PT ;  /* 0x000000090300720c */ /* 0x000fe20003f24070 */
[----:B------:R-:W-:-:S04]  /*0cb0*/  IMAD.HI.U32 R13, R4, R15, RZ ;  /* 0x0000000f040d7227 */ /* 0x000fc800078e00ff */
[----:B------:R-:W-:Y:S01]  /*0cc0*/  @!P0 IMAD.MOV R6, RZ, RZ, -R6 ;  /* 0x000000ffff068224 */ /* 0x000fe200078e0a06 */
[C---:B------:R-:W-:Y:S01]  /*0cd0*/  ISETP.GT.U32.AND P0, PT, R3.reuse, R10, PT ;  /* 0x0000000a0300720c */ /* 0x040fe20003f04070 */
[----:B------:R-:W-:Y:S01]  /*0ce0*/  @!P5 IMAD.MOV R7, RZ, RZ, -R7 ;  /* 0x000000ffff07d224 */ /* 0x000fe200078e0a07 */
[----:B------:R-:W-:Y:S01]  /*0cf0*/  ISETP.GT.U32.AND P5, PT, R3, R11, PT ;  /* 0x0000000b0300720c */ /* 0x000fe20003fa4070 */
[----:B------:R-:W-:-:S04]  /*0d00*/  IMAD.HI.U32 R14, R4, R17, RZ ;  /* 0x00000011040e7227 */ /* 0x000fc800078e00ff */
[----:B------:R-:W-:Y:S02]  /*0d10*/  IMAD.MOV R16, RZ, RZ, -R13 ;  /* 0x000000ffff107224 */ /* 0x000fe400078e0a0d */
[----:B------:R-:W-:Y:S02]  /*0d20*/  IMAD.MOV R14, RZ, RZ, -R14 ;  /* 0x000000ffff0e7224 */ /* 0x000fe400078e0a0e */
[C---:B------:R-:W-:Y:S02]  /*0d30*/  IMAD R13, R3.reuse, R16, R15 ;  /* 0x00000010030d7224 */ /* 0x040fe400078e020f */
[C---:B------:R-:W-:Y:S02]  /*0d40*/  IMAD R14, R3.reuse, R14, R17 ;  /* 0x0000000e030e7224 */ /* 0x040fe400078e0211 */
[--C-:B------:R-:W-:Y:S01]  /*0d50*/  @!P2 IMAD.IADD R8, R8, 0x1, -R3.reuse ;  /* 0x000000010808a824 */ /* 0x100fe200078e0a03 */
[C---:B------:R-:W-:Y:S01]  /*0d60*/  ISETP.GT.U32.AND P2, PT, R3.reuse, R13, PT ;  /* 0x0000000d0300720c */ /* 0x040fe20003f44070 */
[--C-:B------:R-:W-:Y:S01]  /*0d70*/  @!P0 IMAD.IADD R10, R10, 0x1, -R3.reuse ;  /* 0x000000010a0a8824 */ /* 0x100fe200078e0a03 */
[----:B------:R-:W-:Y:S01]  /*0d80*/  ISETP.GT.U32.AND P0, PT, R3, R12, PT ;  /* 0x0000000c0300720c */ /* 0x000fe20003f04070 */
[----:B------:R-:W-:Y:S01]  /*0d90*/  @!P5 IMAD.IADD R11, R11, 0x1, -R3 ;  /* 0x000000010b0bd824 */ /* 0x000fe200078e0a03 */
[----:B------:R-:W-:Y:S01]  /*0da0*/  ISETP.GT.U32.AND P5, PT, R3, R14, PT ;  /* 0x0000000e0300720c */ /* 0x000fe20003fa4070 */
[----:B------:R-:W-:-:S02]  /*0db0*/  VIADD R26, R5, 0x2a ;  /* 0x0000002a051a7836 */ /* 0x000fc40000000000 */
[--C-:B------:R-:W-:Y:S02]  /*0dc0*/  @!P1 IMAD.IADD R9, R9, 0x1, -R3.reuse ;  /* 0x0000000109099824 */ /* 0x100fe400078e0a03 */
[C---:B------:R-:W-:Y:S01]  /*0dd0*/  VIADD R25, R5.reuse, 0x2c ;  /* 0x0000002c05197836 */ /* 0x040fe20000000000 */
[----:B------:R-:W-:Y:S01]  /*0de0*/  IABS R20, R26 ;  /* 0x0000001a00147213 */ /* 0x000fe20000000000 */
[----:B------:R-:W-:Y:S01]  /*0df0*/  VIADD R27, R5, 0x26 ;  /* 0x00000026051b7836 */ /* 0x000fe20000000000 */
[----:B------:R-:W-:Y:S01]  /*0e00*/  ISETP.GT.U32.AND P1, PT, R3, R9, PT ;  /* 0x000000090300720c */ /* 0x000fe20003f24070 */
[----:B------:R-:W-:Y:S01]  /*0e10*/  @!P2 IMAD.IADD R13, R13, 0x1, -R3 ;  /* 0x000000010d0da824 */ /* 0x000fe200078e0a03 */
[----:B------:R-:W-:Y:S01]  /*0e20*/  IABS R18, R25 ;  /* 0x0000001900127213 */ /* 0x000fe20000000000 */
[----:B------:R-:W-:Y:S01]  /*0e30*/  IMAD.HI.U32 R16, R4, R20, RZ ;  /* 0x0000001404107227 */ /* 0x000fe200078e00ff */
[----:B------:R-:W-:-:S03]  /*0e40*/  ISETP.GT.U32.AND P2, PT, R3, R11, PT ;  /* 0x0000000b0300720c */ /* 0x000fc60003f44070 */
[--C-:B------:R-:W-:Y:S01]  /*0e50*/  @!P0 IMAD.IADD R12, R12, 0x1, -R3.reuse ;  /* 0x000000010c0c8824 */ /* 0x100fe200078e0a03 */
[----:B------:R-:W-:Y:S01]  /*0e60*/  ISETP.GE.AND P0, PT, R22, RZ, PT ;  /* 0x000000ff1600720c */ /* 0x000fe20003f06270 */
[--C-:B------:R-:W-:Y:S01]  /*0e70*/  @!P5 IMAD.IADD R14, R14, 0x1, -R3.reuse ;  /* 0x000000010e0ed824 */ /* 0x100fe200078e0a03 */
[----:B------:R-:W-:Y:S01]  /*0e80*/  ISETP.GT.U32.AND P5, PT, R3, R13, PT ;  /* 0x0000000d0300720c */ /* 0x000fe20003fa4070 */
[----:B------:R-:W-:Y:S02]  /*0e90*/  IMAD.MOV R16, RZ, RZ, -R16 ;  /* 0x000000ffff107224 */ /* 0x000fe400078e0a10 */
[----:B------:R-:W-:Y:S02]  /*0ea0*/  VIADD R22, R5, 0x28 ;  /* 0x0000002805167836 */ /* 0x000fe40000000000 */
[----:B------:R-:W-:Y:S01]  /*0eb0*/  @!P1 IMAD.IADD R9, R9, 0x1, -R3 ;  /* 0x0000000109099824 */ /* 0x000fe200078e0a03 */
[----:B------:R-:W-:Y:S01]  /*0ec0*/  ISETP.GE.AND P1, PT, R21, RZ, PT ;  /* 0x000000ff1500720c */ /* 0x000fe20003f26270 */
[C---:B------:R-:W-:Y:S01]  /*0ed0*/  IMAD R16, R3.reuse, R16, R20 ;  /* 0x0000001003107224 */ /* 0x040fe200078e0214 */
[----:B------:R-:W-:Y:S01]  /*0ee0*/  IABS R20, R22 ;  /* 0x0000001600147213 */ /* 0x000fe20000000000 */
[----:B------:R-:W-:Y:S01]  /*0ef0*/  @!P3 IMAD.MOV R10, RZ, RZ, -R10 ;  /* 0x000000ffff0ab224 */ /* 0x000fe200078e0a0a */
[----:B------:R-:W-:Y:S01]  /*0f00*/  ISETP.GT.U32.AND P3, PT, R3, R12, PT ;  /* 0x0000000c0300720c */ /* 0x000fe20003f64070 */
[----:B------:R-:W-:Y:S01]  /*0f10*/  IMAD.HI.U32 R15, R4, R18, RZ ;  /* 0x00000012040f7227 */ /* 0x000fe200078e00ff */
[----:B------:R-:W-:-:S03]  /*0f20*/  IABS R21, R27 ;  /* 0x0000001b00157213 */ /* 0x000fc60000000000 */
[----:B------:R-:W-:Y:S01]  /*0f30*/  @!P4 IMAD.MOV R9, RZ, RZ, -R9 ;  /* 0x000000ffff09c224 */ /* 0x000fe200078e0a09 */
[----:B------:R-:W-:Y:S01]  /*0f40*/  ISETP.GT.U32.AND P4, PT, R3, R14, PT ;  /* 0x0000000e0300720c */ /* 0x000fe20003f84070 */
[----:B------:R-:W-:Y:S02]  /*0f50*/  IMAD.MOV R15, RZ, RZ, -R15 ;  /* 0x000000ffff0f7224 */ /* 0x000fe400078e0a0f */
[----:B------:R-:W-:-:S04]  /*0f60*/  IMAD.HI.U32 R17, R4, R20, RZ ;  /* 0x0000001404117227 */ /* 0x000fc800078e00ff */
[----:B------:R-:W-:Y:S01]  /*0f70*/  @!P5 IMAD.IADD R13, R13, 0x1, -R3 ;  /* 0x000000010d0dd824 */ /* 0x000fe200078e0a03 */
[----:B------:R-:W-:Y:S01]  /*0f80*/  ISETP.GE.AND P5, PT, R24, RZ, PT ;  /* 0x000000ff1800720c */ /* 0x000fe20003fa6270 */
[----:B------:R-:W-:Y:S02]  /*0f90*/  IMAD R15, R3, R15, R18 ;  /* 0x0000000f030f7224 */ /* 0x000fe400078e0212 */
[----:B------:R-:W-:-:S04]  /*0fa0*/  IMAD.HI.U32 R18, R4, R21, RZ ;  /* 0x0000001504127227 */ /* 0x000fc800078e00ff */
[----:B------:R-:W-:Y:S02]  /*0fb0*/  IMAD.MOV R17, RZ, RZ, -R17 ;  /* 0x000000ffff117224 */ /* 0x000fe400078e0a11 */
[--C-:B------:R-:W-:Y:S01]  /*0fc0*/  @!P3 IMAD.IADD R12, R12, 0x1, -R3.reuse ;  /* 0x000000010c0cb824 */ /* 0x100fe200078e0a03 */
[C---:B------:R-:W-:Y:S01]  /*0fd0*/  ISETP.GT.U32.AND P3, PT, R3.reuse, R16, PT ;  /* 0x000000100300720c */ /* 0x040fe20003f64070 */
[----:B------:R-:W-:Y:S02]  /*0fe0*/  IMAD.MOV R18, RZ, RZ, -R18 ;  /* 0x000000ffff127224 */ /* 0x000fe400078e0a12 */
[----:B------:R-:W-:Y:S02]  /*0ff0*/  IMAD R17, R3, R17, R20 ;  /* 0x0000001103117224 */ /* 0x000fe400078e0214 */
[--C-:B------:R-:W-:Y:S01]  /*1000*/  @!P2 IMAD.IADD R11, R11, 0x1, -R3.reuse ;  /* 0x000000010b0ba824 */ /* 0x100fe200078e0a03 */
[----:B------:R-:W-:Y:S01]  /*1010*/  ISETP.GE.AND P2, PT, R23, RZ, PT ;  /* 0x000000ff1700720c */ /* 0x000fe20003f46270 */
[----:B------:R-:W-:Y:S01]  /*1020*/  @!P6 IMAD.MOV R8, RZ, RZ, -R8 ;  /* 0x000000ffff08e224 */ /* 0x000fe200078e0a08 */
[----:B------:R-:W-:Y:S01]  /*1030*/  ISETP.GT.U32.AND P6, PT, R3, R15, PT ;  /* 0x0000000f0300720c */ /* 0x000fe20003fc4070 */
[----:B------:R-:W-:Y:S01]  /*1040*/  @!P4 IMAD.IADD R14, R14, 0x1, -R3 ;  /* 0x000000010e0ec824 */ /* 0x000fe200078e0a03 */
[----:B------:R-:W-:Y:S01]  /*1050*/  ISETP.GE.AND P4, PT, R25, RZ, PT ;  /* 0x000000ff1900720c */ /* 0x000fe20003f86270 */
[----:B------:R-:W-:-:S02]  /*1060*/  IMAD R18, R3, R18, R21 ;  /* 0x0000001203127224 */ /* 0x000fc400078e0215 */
[----:B------:R-:W-:Y:S01]  /*1070*/  @!P0 IMAD.MOV R12, RZ, RZ, -R12 ;  /* 0x000000ffff0c8224 */ /* 0x000fe200078e0a0c */
[----:B------:R-:W-:Y:S01]  /*1080*/  ISETP.GT.U32.AND P0, PT, R3, R17, PT ;  /* 0x000000110300720c */ /* 0x000fe20003f04070 */
[----:B------:R-:W-:Y:S02]  /*1090*/  VIADD R23, R5, 0x24 ;  /* 0x0000002405177836 */ /* 0x000fe40000000000 */
[----:B------:R-:W-:Y:S01]  /*10a0*/  @!P5 IMAD.MOV R14, RZ, RZ, -R14 ;  /* 0x000000ffff0ed224 */ /* 0x000fe200078e0a0e */
[----:B------:R-:W-:Y:S01]  /*10b0*/  ISETP.GT.U32.AND P5, PT, R3, R18, PT ;  /* 0x000000120300720c */ /* 0x000fe20003fa4070 */
[----:B------:R-:W-:Y:S01]  /*10c0*/  VIADD R24, R5, 0x22 ;  /* 0x0000002205187836 */ /* 0x000fe20000000000 */
[----:B------:R-:W-:Y:S01]  /*10d0*/  IABS R21, R23 ;  /* 0x0000001700157213 */ /* 0x000fe20000000000 */
[----:B------:R-:W-:Y:S01]  /*10e0*/  @!P2 IMAD.MOV R13, RZ, RZ, -R13 ;  /* 0x000000ffff0da224 */ /* 0x000fe200078e0a0d */
[----:B------:R-:W-:Y:S01]  /*10f0*/  ISETP.GE.AND P2, PT, R22, RZ, PT ;  /* 0x000000ff1600720c */ /* 0x000fe20003f46270 */
[----:B------:R-:W-:Y:S01]  /*1100*/  @!P6 IMAD.IADD R15, R15, 0x1, -R3 ;  /* 0x000000010f0fe824 */ /* 0x000fe200078e0a03 */
[----:B------:R-:W-:Y:S01]  /*1110*/  IABS R22, R24 ;  /* 0x0000001800167213 */ /* 0x000fe20000000000 */
[----:B------:R-:W-:Y:S01]  /*1120*/  IMAD.HI.U32 R20, R4, R21, RZ ;  /* 0x0000001504147227 */ /* 0x000fe200078e00ff */
[----:B------:R-:W-:-:S03]  /*1130*/  ISETP.GE.AND P6, PT, R26, RZ, PT ;  /* 0x000000ff1a00720c */ /* 0x000fc60003fc6270 */
[--C-:B------:R-:W-:Y:S01]  /*1140*/  @!P0 IMAD.IADD R17, R17, 0x1, -R3.reuse ;  /* 0x0000000111118824 */ /* 0x100fe200078e0a03 */
[----:B------:R-:W-:Y:S01]  /*1150*/  ISETP.GE.AND P0, PT, R24, RZ, PT ;  /* 0x000000ff1800720c */ /* 0x000fe20003f06270 */
[----:B------:R-:W-:Y:S02]  /*1160*/  IMAD.MOV R20, RZ, RZ, -R20 ;  /* 0x000000ffff147224 */ /* 0x000fe400078e0a14 */
[--C-:B------:R-:W-:Y:S01]  /*1170*/  @!P3 IMAD.IADD R16, R16, 0x1, -R3.reuse ;  /* 0x000000011010b824 */ /* 0x100fe200078e0a03 */
[C---:B------:R-:W-:Y:S01]  /*1180*/  ISETP.GT.U32.AND P3, PT, R3.reuse, R15, PT ;  /* 0x0000000f0300720c */ /* 0x040fe20003f64070 */
[----:B------:R-:W-:Y:S01]  /*1190*/  @!P5 IMAD.IADD R18, R18, 0x1, -R3 ;  /* 0x000000011212d824 */ /* 0x000fe200078e0a03 */
[C---:B------:R-:W-:Y:S01]  /*11a0*/  ISETP.GT.U32.AND P5, PT, R3.reuse, R17, PT ;  /* 0x000000110300720c */ /* 0x040fe20003fa4070 */
[----:B------:R-:W-:Y:S02]  /*11b0*/  IMAD R20, R3, R20, R21 ;  /* 0x0000001403147224 */ /* 0x000fe400078e0215 */
[----:B------:R-:W-:-:S04]  /*11c0*/  IMAD.HI.U32 R21, R4, R22, RZ ;  /* 0x0000001604157227 */ /* 0x000fc800078e00ff */
[----:B------:R-:W-:Y:S02]  /*11d0*/  IMAD.MOV R21, RZ, RZ, -R21 ;  /* 0x000000ffff157224 */ /* 0x000fe400078e0a15 */
[----:B------:R-:W-:Y:S01]  /*11e0*/  @!P1 IMAD.MOV R11, RZ, RZ, -R11 ;  /* 0x000000ffff0b9224 */ /* 0x000fe200078e0a0b */
[C---:B------:R-:W-:Y:S01]  /*11f0*/  ISETP.GT.U32.AND P1, PT, R3.reuse, R16, PT ;  /* 0x000000100300720c */ /* 0x040fe20003f24070 */
[----:B------:R-:W-:Y:S02]  /*1200*/  IMAD R22, R3, R21, R22 ;  /* 0x0000001503167224 */ /* 0x000fe400078e0216 */
[--C-:B------:R-:W-:Y:S01]  /*1210*/  @!P3 IMAD.IADD R15, R15, 0x1, -R3.reuse ;  /* 0x000000010f0fb824 */ /* 0x100fe200078e0a03 */
[----:B------:R-:W-:Y:S01]  /*1220*/  ISETP.GE.AND P3, PT, R27, RZ, PT ;  /* 0x000000ff1b00720c */ /* 0x000fe20003f66270 */
[----:B------:R-:W-:Y:S01]  /*1230*/  @!P5 IMAD.IADD R17, R17, 0x1, -R3 ;  /* 0x000000011111d824 */ /* 0x000fe200078e0a03 */
[C---:B------:R-:W-:Y:S01]  /*1240*/  ISETP.GT.U32.AND P5, PT, R3.reuse, R22, PT ;  /* 0x000000160300720c */ /* 0x040fe20003fa4070 */
[----:B------:R-:W-:Y:S01]  /*1250*/  @!P4 IMAD.MOV R15, RZ, RZ, -R15 ;  /* 0x000000ffff0fc224 */ /* 0x000fe200078e0a0f */
[----:B------:R-:W-:Y:S01]  /*1260*/  ISETP.GT.U32.AND P4, PT, R3, R18, PT ;  /* 0x000000120300720c */ /* 0x000fe20003f84070 */
[----:B------:R-:W-:-:S02]  /*1270*/  VIADD R24, R5, 0x1e ;  /* 0x0000001e05187836 */ /* 0x000fc40000000000 */
[----:B------:R-:W-:Y:S02]  /*1280*/  VIADD R31, R5, 0x1c ;  /* 0x0000001c051f7836 */ /* 0x000fe40000000000 */
[--C-:B------:R-:W-:Y:S01]  /*1290*/  @!P1 IMAD.IADD R16, R16, 0x1, -R3.reuse ;  /* 0x0000000110109824 */ /* 0x100fe200078e0a03 */
[----:B------:R-:W-:Y:S01]  /*12a0*/  ISETP.GE.AND P1, PT, R23, RZ, PT ;  /* 0x000000ff1700720c */ /* 0x000fe20003f26270 */
[----:B------:R-:W-:Y:S01]  /*12b0*/  VIADD R23, R5, 0x20 ;  /* 0x0000002005177836 */ /* 0x000fe20000000000 */
[----:B------:R-:W-:Y:S01]  /*12c0*/  IABS R27, R24 ;  /* 0x00000018001b7213 */ /* 0x000fe20000000000 */
[----:B------:R-:W-:Y:S01]  /*12d0*/  @!P6 IMAD.MOV R16, RZ, RZ, -R16 ;  /* 0x000000ffff10e224 */ /* 0x000fe200078e0a10 */
[----:B------:R-:W-:Y:S01]  /*12e0*/  ISETP.GT.U32.AND P6, PT, R3, R20, PT ;  /* 0x000000140300720c */ /* 0x000fe20003fc4070 */
[--C-:B------:R-:W-:Y:S01]  /*12f0*/  @!P5 IMAD.IADD R22, R22, 0x1, -R3.reuse ;  /* 0x000000011616d824 */ /* 0x100fe200078e0a03 */
[----:B------:R-:W-:Y:S01]  /*1300*/  IABS R25, R23 ;  /* 0x0000001700197213 */ /* 0x000fe20000000000 */
[----:B------:R-:W-:Y:S01]  /*1310*/  @!P4 IMAD.IADD R18, R18, 0x1, -R3 ;  /* 0x000000011212c824 */ /* 0x000fe200078e0a03 */
[----:B------:R-:W-:Y:S01]  /*1320*/  IABS R29, R31 ;  /* 0x0000001f001d7213 */ /* 0x000fe20000000000 */
[----:B------:R-:W-:Y:S01]  /*1330*/  @!P2 IMAD.MOV R17, RZ, RZ, -R17 ;  /* 0x000000ffff11a224 */ /* 0x000fe200078e0a11 */
[----:B------:R-:W-:Y:S01]  /*1340*/  ISETP.GE.AND P4, PT, R23, RZ, PT ;  /* 0x000000ff1700720c */ /* 0x000fe20003f86270 */
[----:B------:R-:W-:Y:S01]  /*1350*/  IMAD.HI.U32 R21, R4, R25, RZ ;  /* 0x0000001904157227 */ /* 0x000fe200078e00ff */
[----:B------:R-:W-:-:S02]  /*1360*/  ISETP.GT.U32.AND P5, PT, R3, R22, PT ;  /* 0x000000160300720c */ /* 0x000fc40003fa4070 */
[----:B------:R-:W-:Y:S01]  /*1370*/  ISETP.GE.AND P2, PT, R24, RZ, PT ;  /* 0x000000ff1800720c */ /* 0x000fe20003f46270 */
[----:B------:R-:W-:-:S04]  /*1380*/  IMAD.HI.U32 R23, R4, R27, RZ ;  /* 0x0000001b04177227 */ /* 0x000fc800078e00ff */
[----:B------:R-:W-:-:S04]  /*1390*/  IMAD.HI.U32 R24, R4, R29, RZ ;  /* 0x0000001d04187227 */ /* 0x000fc800078e00ff */
[----:B------:R-:W-:Y:S02]  /*13a0*/  IMAD.MOV R26, RZ, RZ, -R21 ;  /* 0x000000ffff1a7224 */ /* 0x000fe400078e0a15 */
[----:B------:R-:W-:Y:S02]  /*13b0*/  IMAD.MOV R28, RZ, RZ, -R23 ;  /* 0x000000ffff1c7224 */ /* 0x000fe400078e0a17 */
[----:B------:R-:W-:Y:S02]  /*13c0*/  IMAD.MOV R30, RZ, RZ, -R24 ;  /* 0x000000ffff1e7224 */ /* 0x000fe400078e0a18 */
[C---:B------:R-:W-:Y:S02]  /*13d0*/  IMAD R24, R3.reuse, R26, R25 ;  /* 0x0000001a03187224 */ /* 0x040fe400078e0219 */
[----:B------:R-:W-:Y:S02]  /*13e0*/  @!P6 IMAD.IADD R20, R20, 0x1, -R3 ;  /* 0x000000011414e824 */ /* 0x000fe400078e0a03 */
[----:B------:R-:W-:-:S02]  /*13f0*/  IMAD R26, R3, R28, R27 ;  /* 0x0000001c031a7224 */ /* 0x000fc400078e021b */
[----:B------:R-:W-:Y:S01]  /*1400*/  @!P5 IMAD.IADD R22, R22, 0x1, -R3 ;  /* 0x000000011616d824 */ /* 0x000fe200078e0a03 */
[----:B------:R-:W-:Y:S01]  /*1410*/  ISETP.GT.U32.AND P6, PT, R3, R20, PT ;  /* 0x000000140300720c */ /* 0x000fe20003fc4070 */
[----:B------:R-:W-:Y:S01]  /*1420*/  VIADD R21, R5, 0x1a ;  /* 0x0000001a05157836 */ /* 0x000fe20000000000 */
[C---:B------:R-:W-:Y:S01]  /*1430*/  ISETP.GT.U32.AND P5, PT, R3.reuse, R26, PT ;  /* 0x0000001a0300720c */ /* 0x040fe20003fa4070 */
[----:B------:R-:W-:Y:S02]  /*1440*/  IMAD R28, R3, R30, R29 ;  /* 0x0000001e031c7224 */ /* 0x000fe400078e021d */
[----:B------:R-:W-:Y:S01]  /*1450*/  @!P3 IMAD.MOV R18, RZ, RZ, -R18 ;  /* 0x000000ffff12b224 */ /* 0x000fe200078e0a12 */
[----:B------:R-:W-:Y:S01]  /*1460*/  IABS R30, R21 ;  /* 0x00000015001e7213 */ /* 0x000fe20000000000 */
[----:B------:R-:W-:Y:S01]  /*1470*/  @!P0 IMAD.MOV R22, RZ, RZ, -R22 ;  /* 0x000000ffff168224 */ /* 0x000fe200078e0a16 */
[----:B------:R-:W-:Y:S01]  /*1480*/  ISETP.GE.AND P3, PT, R31, RZ, PT ;  /* 0x000000ff1f00720c */ /* 0x000fe20003f66270 */
[----:B------:R-:W-:Y:S01]  /*1490*/  VIADD R31, R5, 0x16 ;  /* 0x00000016051f7836 */ /* 0x000fe20000000000 */
[----:B------:R-:W-:Y:S01]  /*14a0*/  ISETP.GT.U32.AND P0, PT, R3, R28, PT ;  /* 0x0000001c0300720c */ /* 0x000fe20003f04070 */
[----:B------:R-:W-:-:S02]  /*14b0*/  VIADD R29, R5, 0x18 ;  /* 0x00000018051d7836 */ /* 0x000fc40000000000 */
[--C-:B------:R-:W-:Y:S01]  /*14c0*/  @!P6 IMAD.IADD R20, R20, 0x1, -R3.reuse ;  /* 0x000000011414e824 */ /* 0x100fe200078e0a03 */
[----:B------:R-:W-:Y:S01]  /*14d0*/  ISETP.GT.U32.AND P6, PT, R3, R24, PT ;  /* 0x000000180300720c */ /* 0x000fe20003fc4070 */
[----:B------:R-:W-:Y:S01]  /*14e0*/  @!P5 IMAD.IADD R26, R26, 0x1, -R3 ;  /* 0x000000011a1ad824 */ /* 0x000fe200078e0a03 */
[----:B------:R-:W-:Y:S01]  /*14f0*/  IABS R34, R31 ;  /* 0x0000001f00227213 */ /* 0x000fe20000000000 */
[----:B------:R-:W-:Y:S01]  /*1500*/  @!P1 IMAD.MOV R20, RZ, RZ, -R20 ;  /* 0x000000ffff149224 */ /* 0x000fe200078e0a14 */
[----:B------:R-:W-:Y:S01]  /*1510*/  ISETP.GE.AND P1, PT, R21, RZ, PT ;  /* 0x000000ff1500720c */ /* 0x000fe20003f26270 */
[----:B------:R-:W-:Y:S01]  /*1520*/  IMAD.HI.U32 R21, R4, R30, RZ ;  /* 0x0000001e04157227 */ /* 0x000fe200078e00ff */
[----:B------:R-:W-:Y:S02]  /*1530*/  ISETP.GT.U32.AND P5, PT, R3, R26, PT ;  /* 0x0000001a0300720c */ /* 0x000fe40003fa4070 */
[----:B------:R-:W-:Y:S01]  /*1540*/  IABS R32, R29 ;  /* 0x0000001d00207213 */ /* 0x000fe20000000000 */
[----:B------:R-:W-:-:S02]  /*1550*/  IMAD.MOV R21, RZ, RZ, -R21 ;  /* 0x000000ffff157224 */ /* 0x000fc400078e0a15 */
[----:B------:R-:W-:-:S04]  /*1560*/  IMAD.HI.U32 R25, R4, R34, RZ ;  /* 0x0000002204197227 */ /* 0x000fc800078e00ff */
[--C-:B------:R-:W-:Y:S02]  /*1570*/  @!P6 IMAD.IADD R24, R24, 0x1, -R3.reuse ;  /* 0x000000011818e824 */ /* 0x100fe400078e0a03 */
[C---:B------:R-:W-:Y:S02]  /*1580*/  IMAD R30, R3.reuse, R21, R30 ;  /* 0x00000015031e7224 */ /* 0x040fe400078e021e */
[----:B------:R-:W-:Y:S01]  /*1590*/  @!P5 IMAD.IADD R26, R26, 0x1, -R3 ;  /* 0x000000011a1ad824 */ /* 0x000fe200078e0a03 */
[C---:B------:R-:W-:Y:S01]  /*15a0*/  ISETP.GT.U32.AND P6, PT, R3.reuse, R24, PT ;  /* 0x000000180300720c */ /* 0x040fe20003fc4070 */
[----:B------:R-:W-:Y:S01]  /*15b0*/  IMAD.MOV R25, RZ, RZ, -R25 ;  /* 0x000000ffff197224 */ /* 0x000fe200078e0a19 */
[----:B------:R-:W-:Y:S01]  /*15c0*/  ISETP.GT.U32.AND P5, PT, R3, R30, PT ;  /* 0x0000001e0300720c */ /* 0x000fe20003fa4070 */
[----:B------:R-:W-:Y:S02]  /*15d0*/  @!P0 IMAD.IADD R28, R28, 0x1, -R3 ;  /* 0x000000011c1c8824 */ /* 0x000fe400078e0a03 */
[----:B------:R-:W-:-:S02]  /*15e0*/  VIADD R33, R5, 0x14 ;  /* 0x0000001405217836 */ /* 0x000fc40000000000 */
[C---:B------:R-:W-:Y:S01]  /*15f0*/  IMAD R34, R3.reuse, R25, R34 ;  /* 0x0000001903227224 */ /* 0x040fe200078e0222 */
[----:B------:R-:W-:Y:S01]  /*1600*/  ISETP.GT.U32.AND P0, PT, R3, R28, PT ;  /* 0x0000001c0300720c */ /* 0x000fe20003f04070 */
[----:B------:R-:W-:Y:S01]  /*1610*/  IMAD.HI.U32 R23, R4, R32, RZ ;  /* 0x0000002004177227 */ /* 0x000fe200078e00ff */
[----:B------:R-:W-:-:S03]  /*1620*/  IABS R36, R33 ;  /* 0x0000002100247213 */ /* 0x000fc60000000000 */
[--C-:B------:R-:W-:Y:S01]  /*1630*/  @!P6 IMAD.IADD R24, R24, 0x1, -R3.reuse ;  /* 0x000000011818e824 */ /* 0x100fe200078e0a03 */
[----:B------:R-:W-:Y:S01]  /*1640*/  ISETP.GE.AND P6, PT, R29, RZ, PT ;  /* 0x000000ff1d00720c */ /* 0x000fe20003fc6270 */
[----:B------:R-:W-:Y:S01]  /*1650*/  @!P5 IMAD.IADD R30, R30, 0x1, -R3 ;  /* 0x000000011e1ed824 */ /* 0x000fe200078e0a03 */
[C---:B------:R-:W-:Y:S01]  /*1660*/  ISETP.GT.U32.AND P5, PT, R3.reuse, R34, PT ;  /* 0x000000220300720c */ /* 0x040fe20003fa4070 */
[----:B------:R-:W-:Y:S02]  /*1670*/  @!P4 IMAD.MOV R24, RZ, RZ, -R24 ;  /* 0x000000ffff18c224 */ /* 0x000fe400078e0a18 */
[----:B------:R-:W-:Y:S01]  /*1680*/  IMAD.MOV R23, RZ, RZ, -R23 ;  /* 0x000000ffff177224 */ /* 0x000fe200078e0a17 */
[----:B------:R-:W-:Y:S01]  /*1690*/  ISETP.GT.U32.AND P4, PT, R3, R30, PT ;  /* 0x0000001e0300720c */ /* 0x000fe20003f84070 */
[----:B------:R-:W-:-:S04]  /*16a0*/  IMAD.HI.U32 R27, R4, R36, RZ ;  /* 0x00000024041b7227 */ /* 0x000fc800078e00ff */
[----:B------:R-:W-:Y:S02]  /*16b0*/  IMAD R32, R3, R23, R32 ;  /* 0x0000001703207224 */ /* 0x000fe400078e0220 */
[----:B------:R-:W-:Y:S02]  /*16c0*/  IMAD.MOV R27, RZ, RZ, -R27 ;  /* 0x000000ffff1b7224 */ /* 0x000fe400078e0a1b */
[C---:B------:R-:W-:Y:S02]  /*16d0*/  VIADD R29, R5.reuse, 0x12 ;  /* 0x00000012051d7836 */ /* 0x040fe40000000000 */
[----:B------:R-:W-:Y:S02]  /*16e0*/  VIADD R35, R5, 0x10 ;  /* 0x0000001005237836 */ /* 0x000fe40000000000 */
[--C-:B------:R-:W-:Y:S01]  /*16f0*/  @!P0 IMAD.IADD R28, R28, 0x1, -R3.reuse ;  /* 0x000000011c1c8824 */ /* 0x100fe200078e0a03 */
[C---:B------:R-:W-:Y:S01]  /*1700*/  ISETP.GT.U32.AND P0, PT, R3.reuse, R32, PT ;  /* 0x000000200300720c */ /* 0x040fe20003f04070 */
[C---:B------:R-:W-:Y:S01]  /*1710*/  IMAD R36, R3.reuse, R27, R36 ;  /* 0x0000001b03247224 */ /* 0x040fe200078e0224 */
[----:B------:R-:W-:Y:S01]  /*1720*/  IABS R38, R29 ;  /* 0x0000001d00267213 */ /* 0x000fe20000000000 */
[--C-:B------:R-:W-:Y:S01]  /*1730*/  @!P5 IMAD.IADD R34, R34, 0x1, -R3.reuse ;  /* 0x000000012222d824 */ /* 0x100fe200078e0a03 */
[----:B------:R-:W-:Y:S01]  /*1740*/  IABS R40, R35 ;  /* 0x0000002300287213 */ /* 0x000fe20000000000 */
[----:B------:R-:W-:Y:S01]  /*1750*/  @!P4 IMAD.IADD R30, R30, 0x1, -R3 ;  /* 0x000000011e1ec824 */ /* 0x000fe200078e0a03 */
[----:B------:R-:W-:Y:S01]  /*1760*/  ISETP.GT.U32.AND P4, PT, R3, R36, PT ;  /* 0x000000240300720c */ /* 0x000fe20003f84070 */
[----:B------:R-:W-:Y:S01]  /*1770*/  VIADD R39, R5, 0xc ;  /* 0x0000000c05277836 */ /* 0x000fe20000000000 */
[----:B------:R-:W-:Y:S01]  /*1780*/  ISETP.GT.U32.AND P5, PT, R3, R34, PT ;  /* 0x000000220300720c */ /* 0x000fe20003fa4070 */
[----:B------:R-:W-:-:S03]  /*1790*/  IMAD.HI.U32 R21, R4, R38, RZ ;  /* 0x0000002604157227 */ /* 0x000fc600078e00ff */
[----:B------:R-:W-:Y:S01]  /*17a0*/  IABS R44, R39 ;  /* 0x00000027002c7213 */ /* 0x000fe20000000000 */
[----:B------:R-:W-:-:S04]  /*17b0*/  IMAD.HI.U32 R23, R4, R40, RZ ;  /* 0x0000002804177227 */ /* 0x000fc800078e00ff */
[----:B------:R-:W-:Y:S02]  /*17c0*/  VIADD R37, R5, 0xe ;  /* 0x0000000e05257836 */ /* 0x000fe40000000000 */
[----:B------:R-:W-:Y:S02]  /*17d0*/  IMAD.MOV R21, RZ, RZ, -R21 ;  /* 0x000000ffff157224 */ /* 0x000fe400078e0a15 */
[----:B------:R-:W-:Y:S01]  /*17e0*/  IMAD.MOV R23, RZ, RZ, -R23 ;  /* 0x000000ffff177224 */ /* 0x000fe200078e0a17 */
[----:B------:R-:W-:Y:S01]  /*17f0*/  IABS R42, R37 ;  /* 0x00000025002a7213 */ /* 0x000fe20000000000 */
[----:B------:R-:W-:Y:S02]  /*1800*/  @!P0 IMAD.IADD R32, R32, 0x1, -R3 ;  /* 0x0000000120208824 */ /* 0x000fe400078e0a03 */
[C---:B------:R-:W-:Y:S02]  /*1810*/  IMAD R38, R3.reuse, R21, R38 ;  /* 0x0000001503267224 */ /* 0x040fe400078e0226 */
[C---:B------:R-:W-:Y:S01]  /*1820*/  IMAD R40, R3.reuse, R23, R40 ;  /* 0x0000001703287224 */ /* 0x040fe200078e0228 */
[----:B------:R-:W-:Y:S01]  /*1830*/  ISETP.GT.U32.AND P0, PT, R3, R32, PT ;  /* 0x000000200300720c */ /* 0x000fe20003f04070 */
[----:B------:R-:W-:-:S04]  /*1840*/  IMAD.HI.U32 R27, R4, R44, RZ ;  /* 0x0000002c041b7227 */ /* 0x000fc800078e00ff */
[--C-:B------:R-:W-:Y:S01]  /*1850*/  @!P5 IMAD.IADD R34, R34, 0x1, -R3.reuse ;  /* 0x000000012222d824 */ /* 0x100fe200078e0a03 */
[C---:B------:R-:W-:Y:S01]  /*1860*/  ISETP.GT.U32.AND P5, PT, R3.reuse, R38, PT ;  /* 0x000000260300720c */ /* 0x040fe20003fa4070 */
[----:B------:R-:W-:Y:S01]  /*1870*/  @!P4 IMAD.IADD R36, R36, 0x1, -R3 ;  /* 0x000000012424c824 */ /* 0x000fe200078e0a03 */
[----:B------:R-:W-:Y:S01]  /*1880*/  ISETP.GT.U32.AND P4, PT, R3, R40, PT ;  /* 0x000000280300720c */ /* 0x000fe20003f84070 */
[----:B------:R-:W-:Y:S02]  /*1890*/  IMAD.MOV R27, RZ, RZ, -R27 ;  /* 0x000000ffff1b7224 */ /* 0x000fe400078e0a1b */
[----:B------:R-:W-:-:S04]  /*18a0*/  IMAD.HI.U32 R25, R4, R42, RZ ;  /* 0x0000002a04197227 */ /* 0x000fc800078e00ff */
[----:B------:R-:W-:Y:S02]  /*18b0*/  IMAD R44, R3, R27, R44 ;  /* 0x0000001b032c7224 */ /* 0x000fe400078e022c */
[----:B------:R-:W-:Y:S02]  /*18c0*/  IMAD.MOV R25, RZ, RZ, -R25 ;  /* 0x000000ffff197224 */ /* 0x000fe400078e0a19 */
[----:B------:R-:W-:Y:S02]  /*18d0*/  VIADD R27, R5, 0xa ;  /* 0x0000000a051b7836 */ /* 0x000fe40000000000 */
[----:B------:R-:W-:Y:S01]  /*18e0*/  IMAD R42, R3, R25, R42 ;  /* 0x00000019032a7224 */ /* 0x000fe200078e022a */
[----:B------:R-:W-:Y:S01]  /*18f0*/  IABS R25, R5 ;  /* 0x0000000500197213 */ /* 0x000fe20000000000 */
[--C-:B------:R-:W-:Y:S01]  /*1900*/  @!P0 IMAD.IADD R32, R32, 0x1, -R3.reuse ;  /* 0x0000000120208824 */ /* 0x100fe200078e0a03 */
[----:B------:R-:W-:Y:S01]  /*1910*/  IABS R46, R27 ;  /* 0x0000001b002e7213 */ /* 0x000fe20000000000 */
[--C-:B------:R-:W-:Y:S01]  /*1920*/  @!P5 IMAD.IADD R38, R38, 0x1, -R3.reuse ;  /* 0x000000012626d824 */ /* 0x100fe200078e0a03 */
[----:B------:R-:W-:Y:S01]  /*1930*/  ISETP.GE.AND P0, PT, R31, RZ, PT ;  /* 0x000000ff1f00720c */ /* 0x000fe20003f06270 */
[----:B------:R-:W-:Y:S01]  /*1940*/  @!P4 IMAD.IADD R40, R40, 0x1, -R3 ;  /* 0x000000012828c824 */ /* 0x000fe200078e0a03 */
[----:B------:R-:W-:Y:S01]  /*1950*/  ISETP.GT.U32.AND P5, PT, R3, R42, PT ;  /* 0x0000002a0300720c */ /* 0x000fe20003fa4070 */
[----:B------:R-:W-:Y:S01]  /*1960*/  VIADD R31, R5, 0x8 ;  /* 0x00000008051f7836 */ /* 0x000fe20000000000 */
[----:B------:R-:W-:Y:S01]  /*1970*/  ISETP.GT.U32.AND P4, PT, R3, R44, PT ;  /* 0x0000002c0300720c */ /* 0x000fe20003f84070 */
[----:B------:R-:W-:-:S03]  /*1980*/  IMAD.HI.U32 R21, R4, R46, RZ ;  /* 0x0000002e04157227 */ /* 0x000fc600078e00ff */
[----:B------:R-:W-:Y:S01]  /*1990*/  IABS R48, R31 ;  /* 0x0000001f00307213 */ /* 0x000fe20000000000 */
[C---:B------:R-:W-:Y:S02]  /*19a0*/  VIADD R41, R5.reuse, 0x6 ;  /* 0x0000000605297836 */ /* 0x040fe40000000000 */
[----:B------:R-:W-:Y:S02]  /*19b0*/  IMAD.MOV R21, RZ, RZ, -R21 ;  /* 0x000000ffff157224 */ /* 0x000fe400078e0a15 */
[C---:B------:R-:W-:Y:S01]  /*19c0*/  VIADD R43, R5.reuse, 0x4 ;  /* 0x00000004052b7836 */ /* 0x040fe20000000000 */
[----:B------:R-:W-:Y:S01]  /*19d0*/  IABS R50, R41 ;  /* 0x0000002900327213 */ /* 0x000fe20000000000 */
[----:B------:R-:W-:Y:S02]  /*19e0*/  VIADD R45, R5, 0x2 ;  /* 0x00000002052d7836 */ /* 0x000fe40000000000 */
[----:B------:R-:W-:Y:S01]  /*19f0*/  IMAD R46, R3, R21, R46 ;  /* 0x00000015032e7224 */ /* 0x000fe200078e022e */
[----:B------:R-:W-:Y:S01]  /*1a00*/  IABS R52, R43 ;  /* 0x0000002b00347213 */ /* 0x000fe20000000000 */
[----:B------:R-:W-:Y:S01]  /*1a10*/  IMAD.HI.U32 R23, R4, R48, RZ ;  /* 0x0000003004177227 */ /* 0x000fe200078e00ff */
[----:B------:R-:W-:-:S03]  /*1a20*/  IABS R54, R45 ;  /* 0x0000002d00367213 */ /* 0x000fc60000000000 */
[--C-:B------:R-:W-:Y:S01]  /*1a30*/  @!P5 IMAD.IADD R42, R42, 0x1, -R3.reuse ;  /* 0x000000012a2ad824 */ /* 0x100fe200078e0a03 */
[----:B------:R-:W-:Y:S01]  /*1a40*/  ISETP.GT.U32.AND P5, PT, R3, R46, PT ;  /* 0x0000002e0300720c */ /* 0x000fe20003fa4070 */
[----:B------:R-:W-:Y:S01]  /*1a50*/  @!P4 IMAD.IADD R44, R44, 0x1, -R3 ;  /* 0x000000012c2cc824 */ /* 0x000fe200078e0a03 */
[----:B------:R-:W-:Y:S01]  /*1a60*/  ISETP.GE.AND P4, PT, R5, RZ, PT ;  /* 0x000000ff0500720c */ /* 0x000fe20003f86270 */
[----:B------:R-:W-:Y:S01]  /*1a70*/  @!P3 IMAD.MOV R28, RZ, RZ, -R28 ;  /* 0x000000ffff1cb224 */ /* 0x000fe200078e0a1c */
[----:B------:R-:W-:Y:S01]  /*1a80*/  ISETP.GT.U32.AND P3, PT, R3, R38, PT ;  /* 0x000000260300720c */ /* 0x000fe20003f64070 */
[----:B------:R-:W-:Y:S02]  /*1a90*/  IMAD.MOV R23, RZ, RZ, -R23 ;  /* 0x000000ffff177224 */ /* 0x000fe400078e0a17 */
[----:B------:R-:W-:-:S04]  /*1aa0*/  IMAD.HI.U32 R21, R4, R50, RZ ;  /* 0x0000003204157227 */ /* 0x000fc800078e00ff */
[----:B------:R-:W-:Y:S01]  /*1ab0*/  @!P2 IMAD.MOV R26, RZ, RZ, -R26 ;  /* 0x000000ffff1aa224 */ /* 0x000fe200078e0a1a */
[C---:B------:R-:W-:Y:S01]  /*1ac0*/  ISETP.GT.U32.AND P2, PT, R3.reuse, R36, PT ;  /* 0x000000240300720c */ /* 0x040fe20003f44070 */
[----:B------:R-:W-:Y:S01]  /*1ad0*/  @!P1 IMAD.MOV R30, RZ, RZ, -R30 ;  /* 0x000000ffff1e9224 */ /* 0x000fe200078e0a1e */
[C---:B------:R-:W-:Y:S01]  /*1ae0*/  ISETP.GT.U32.AND P1, PT, R3.reuse, R40, PT ;  /* 0x000000280300720c */ /* 0x040fe20003f24070 */
[----:B------:R-:W-:Y:S01]  /*1af0*/  @!P6 IMAD.MOV R32, RZ, RZ, -R32 ;  /* 0x000000ffff20e224 */ /* 0x000fe200078e0a20 */
[C---:B------:R-:W-:Y:S01]  /*1b00*/  ISETP.GT.U32.AND P6, PT, R3.reuse, R44, PT ;  /* 0x0000002c0300720c */ /* 0x040fe20003fc4070 */
[----:B------:R-:W-:Y:S02]  /*1b10*/  IMAD R48, R3, R23, R48 ;  /* 0x0000001703307224 */ /* 0x000fe400078e0230 */
[----:B------:R-:W-:-:S04]  /*1b20*/  IMAD.HI.U32 R23, R4, R52, RZ ;  /* 0x0000003404177227 */ /* 0x000fc800078e00ff */
[----:B------:R-:W-:Y:S02]  /*1b30*/  IMAD.MOV R21, RZ, RZ, -R21 ;  /* 0x000000ffff157224 */ /* 0x000fe400078e0a15 */
[----:B------:R-:W-:-:S04]  /*1b40*/  IMAD.HI.U32 R5, R4, R54, RZ ;  /* 0x0000003604057227 */ /* 0x000fc800078e00ff */
[----:B------:R-:W-:Y:S02]  /*1b50*/  IMAD.MOV R23, RZ, RZ, -R23 ;  /* 0x000000ffff177224 */ /* 0x000fe400078e0a17 */
[C---:B------:R-:W-:Y:S02]  /*1b60*/  IMAD R50, R3.reuse, R21, R50 ;  /* 0x0000001503327224 */ /* 0x040fe400078e0232 */
[----:B------:R-:W-:Y:S02]  /*1b70*/  IMAD.MOV R5, RZ, RZ, -R5 ;  /* 0x000000ffff057224 */ /* 0x000fe400078e0a05 */
[----:B------:R-:W-:Y:S02]  /*1b80*/  IMAD.MOV.U32 R21, RZ, RZ, R25 ;  /* 0x000000ffff157224 */ /* 0x000fe400078e0019 */
[C---:B------:R-:W-:Y:S02]  /*1b90*/  IMAD R52, R3.reuse, R23, R52 ;  /* 0x0000001703347224 */ /* 0x040fe400078e0234 */
[--C-:B------:R-:W-:Y:S01]  /*1ba0*/  @!P5 IMAD.IADD R46, R46, 0x1, -R3.reuse ;  /* 0x000000012e2ed824 */ /* 0x100fe200078e0a03 */
[C---:B------:R-:W-:Y:S01]  /*1bb0*/  ISETP.GT.U32.AND P5, PT, R3.reuse, R42, PT ;  /* 0x0000002a0300720c */ /* 0x040fe20003fa4070 */
[C---:B------:R-:W-:Y:S01]  /*1bc0*/  IMAD R54, R3.reuse, R5, R54 ;  /* 0x0000000503367224 */ /* 0x040fe200078e0236 */
[----:B------:R-:W-:Y:S01]  /*1bd0*/  SHF.R.U32.HI R5, RZ, 0x2, R0 ;  /* 0x00000002ff057819 */ /* 0x000fe20000011600 */
[----:B------:R-:W-:Y:S01]  /*1be0*/  @!P3 IMAD.IADD R38, R38, 0x1, -R3 ;  /* 0x000000012626b824 */ /* 0x000fe200078e0a03 */
[----:B------:R-:W-:Y:S01]  /*1bf0*/  ISETP.GT.U32.AND P3, PT, R3, R50, PT ;  /* 0x000000320300720c */ /* 0x000fe20003f64070 */
[----:B------:R-:W-:Y:S01]  /*1c00*/  IMAD.HI.U32 R4, R4, R21, RZ ;  /* 0x0000001504047227 */ /* 0x000fe200078e00ff */
[----:B------:R-:W-:-:S03]  /*1c10*/  SGXT.U32 R5, R5, 0x3 ;  /* 0x000000030505781a */ /* 0x000fc60000000000 */
[----:B------:R-:W-:Y:S01]  /*1c20*/  @!P0 IMAD.MOV R34, RZ, RZ, -R34 ;  /* 0x000000ffff228224 */ /* 0x000fe200078e0a22 */
[C---:B------:R-:W-:Y:S01]  /*1c30*/  ISETP.GT.U32.AND P0, PT, R3.reuse, R46, PT ;  /* 0x0000002e0300720c */ /* 0x040fe20003f04070 */
[--C-:B------:R-:W-:Y:S01]  /*1c40*/  @!P2 IMAD.IADD R36, R36, 0x1, -R3.reuse ;  /* 0x000000012424a824 */ /* 0x100fe200078e0a03 */
[C---:B------:R-:W-:Y:S01]  /*1c50*/  ISETP.GT.U32.AND P2, PT, R3.reuse, R48, PT ;  /* 0x000000300300720c */ /* 0x040fe20003f44070 */
[--C-:B------:R-:W-:Y:S01]  /*1c60*/  @!P1 IMAD.IADD R40, R40, 0x1, -R3.reuse ;  /* 0x0000000128289824 */ /* 0x100fe200078e0a03 */
[C---:B------:R-:W-:Y:S01]  /*1c70*/  ISETP.GT.U32.AND P1, PT, R3.reuse, R52, PT ;  /* 0x000000340300720c */ /* 0x040fe20003f24070 */
[--C-:B------:R-:W-:Y:S01]  /*1c80*/  @!P6 IMAD.IADD R44, R44, 0x1, -R3.reuse ;  /* 0x000000012c2ce824 */ /* 0x100fe200078e0a03 */
[----:B------:R-:W-:Y:S01]  /*1c90*/  ISETP.GT.U32.AND P6, PT, R3, R54, PT ;  /* 0x000000360300720c */ /* 0x000fe20003fc4070 */
[----:B------:R-:W-:Y:S01]  /*1ca0*/  IMAD.MOV R4, RZ, RZ, -R4 ;  /* 0x000000ffff047224 */ /* 0x000fe200078e0a04 */
[----:B------:R-:W-:Y:S01]  /*1cb0*/  LOP3.LUT R5, R5, 0x40, R56, 0xf8, !PT ;  /* 0x0000004005057812 */ /* 0x000fe200078ef838 */
[----:B------:R-:W-:Y:S01]  /*1cc0*/  @!P3 IMAD.IADD R50, R50, 0x1, -R3 ;  /* 0x000000013232b824 */ /* 0x000fe200078e0a03 */
[----:B------:R-:W-:Y:S01]  /*1cd0*/  LOP3.LUT R56, R56, 0x1c0, RZ, 0xc0, !PT ;  /* 0x000001c038387812 */ /* 0x000fe200078ec0ff */
[----:B------:R-:W-:Y:S01]  /*1ce0*/  IMAD R4, R3, R4, R21 ;  /* 0x0000000403047224 */ /* 0x000fe200078e0215 */
[----:B------:R-:W-:Y:S01]  /*1cf0*/  LOP3.LUT R92, R5, 0x88, R92, 0xf8, !PT ;  /* 0x00000088055c7812 */ /* 0x000fe200078ef85c */
[--C-:B------:R-:W-:Y:S01]  /*1d00*/  @!P0 IMAD.IADD R46, R46, 0x1, -R3.reuse ;  /* 0x000000012e2e8824 */ /* 0x100fe200078e0a03 */
[----:B------:R-:W-:Y:S01]  /*1d10*/  ISETP.GE.AND P0, PT, R29, RZ, PT ;  /* 0x000000ff1d00720c */ /* 0x000fe20003f06270 */
[--C-:B------:R-:W-:Y:S01]  /*1d20*/  @!P2 IMAD.IADD R48, R48, 0x1, -R3.reuse ;  /* 0x000000013030a824 */ /* 0x100fe200078e0a03 */
[----:B------:R-:W-:Y:S01]  /*1d30*/  ISETP.GT.U32.AND P3, PT, R3, R4, PT ;  /* 0x000000040300720c */ /* 0x000fe20003f64070 */
[--C-:B------:R-:W-:Y:S01]  /*1d40*/  @!P1 IMAD.IADD R52, R52, 0x1, -R3.reuse ;  /* 0x0000000134349824 */ /* 0x100fe200078e0a03 */
[----:B------:R-:W-:Y:S01]  /*1d50*/  ISETP.GE.AND P2, PT, R35, RZ, PT ;  /* 0x000000ff2300720c */ /* 0x000fe20003f46270 */
[--C-:B------:R-:W-:Y:S01]  /*1d60*/  @!P6 IMAD.IADD R54, R54, 0x1, -R3.reuse ;  /* 0x000000013636e824 */ /* 0x100fe200078e0a03 */
[----:B------:R-:W-:Y:S01]  /*1d70*/  ISETP.GE.AND P1, PT, R37, RZ, PT ;  /* 0x000000ff2500720c */ /* 0x000fe20003f26270 */
[--C-:B------:R-:W-:Y:S01]  /*1d80*/  @!P5 IMAD.IADD R42, R42, 0x1, -R3.reuse ;  /* 0x000000012a2ad824 */ /* 0x100fe200078e0a03 */
[----:B------:R-:W-:Y:S01]  /*1d90*/  ISETP.GE.AND P6, PT, R39, RZ, PT ;  /* 0x000000ff2700720c */ /* 0x000fe20003fc6270 */
[----:B------:R-:W-:Y:S01]  /*1da0*/  IMAD.SHL.U32 R21, R0, 0x10, RZ ;  /* 0x0000001000157824 */ /* 0x000fe200078e00ff */
[----:B------:R-:W-:Y:S01]  /*1db0*/  ISETP.GE.AND P5, PT, R33, RZ, PT ;  /* 0x000000ff2100720c */ /* 0x000fe20003fa6270 */
[----:B------:R-:W0:Y:S01]  /*1dc0*/  LDC R37, c[0x0][0x238] ;  /* 0x00008e00ff257b82 */ /* 0x000e220000000800 */
[----:B------:R-:W-:Y:S01]  /*1dd0*/  IMAD R2, R2, UR8, RZ ;  /* 0x0000000802027c24 */ /* 0x000fe2000f8e02ff */
[----:B------:R-:W-:Y:S01]  /*1de0*/  LOP3.LUT R117, R92, 0x8, RZ, 0x3c, !PT ;  /* 0x000000085c757812 */ /* 0x000fe200078e3cff */
[----:B------:R-:W-:Y:S01]  /*1df0*/  @!P0 IMAD.MOV R38, RZ, RZ, -R38 ;  /* 0x000000ffff268224 */ /* 0x000fe200078e0a26 */
[C---:B------:R-:W-:Y:S01]  /*1e00*/  ISETP.GT.U32.AND P0, PT, R3.reuse, R50, PT ;  /* 0x000000320300720c */ /* 0x040fe20003f04070 */
[----:B------:R-:W-:Y:S01]  /*1e10*/  @!P3 IMAD.IADD R4, R4, 0x1, -R3 ;  /* 0x000000010404b824 */ /* 0x000fe200078e0a03 */
[C---:B------:R-:W-:Y:S01]  /*1e20*/  ISETP.GT.U32.AND P3, PT, R3.reuse, R48, PT ;  /* 0x000000300300720c */ /* 0x040fe20003f64070 */
[----:B------:R-:W-:Y:S01]  /*1e30*/  @!P2 IMAD.MOV R40, RZ, RZ, -R40 ;  /* 0x000000ffff28a224 */ /* 0x000fe200078e0a28 */
[C---:B------:R-:W-:Y:S01]  /*1e40*/  ISETP.GT.U32.AND P2, PT, R3.reuse, R52, PT ;  /* 0x000000340300720c */ /* 0x040fe20003f44070 */
[----:B------:R-:W-:Y:S01]  /*1e50*/  @!P1 IMAD.MOV R42, RZ, RZ, -R42 ;  /* 0x000000ffff2a9224 */ /* 0x000fe200078e0a2a */
[C---:B------:R-:W-:Y:S01]  /*1e60*/  ISETP.GT.U32.AND P1, PT, R3.reuse, R54, PT ;  /* 0x000000360300720c */ /* 0x040fe20003f24070 */
[----:B------:R-:W-:Y:S01]  /*1e70*/  @!P6 IMAD.MOV R44, RZ, RZ, -R44 ;  /* 0x000000ffff2ce224 */ /* 0x000fe200078e0a2c */
[----:B------:R-:W-:Y:S01]  /*1e80*/  ISETP.GT.U32.AND P6, PT, R3, R4, PT ;  /* 0x000000040300720c */ /* 0x000fe20003fc4070 */
[----:B------:R-:W-:Y:S01]  /*1e90*/  @!P5 IMAD.MOV R36, RZ, RZ, -R36 ;  /* 0x000000ffff24d224 */ /* 0x000fe200078e0a24 */
[----:B------:R-:W-:-:S02]  /*1ea0*/  ISETP.GE.AND P5, PT, R27, RZ, PT ;  /* 0x000000ff1b00720c */ /* 0x000fc40003fa6270 */
[----:B------:R-:W-:Y:S01]  /*1eb0*/  LOP3.LUT R21, R21, 0x600, RZ, 0xc0, !PT ;  /* 0x0000060015157812 */ /* 0x000fe200078ec0ff */
[--C-:B------:R-:W-:Y:S01]  /*1ec0*/  @!P0 IMAD.IADD R50, R50, 0x1, -R3.reuse ;  /* 0x0000000132328824 */ /* 0x100fe200078e0a03 */
[----:B------:R-:W-:Y:S01]  /*1ed0*/  ISETP.GE.AND P0, PT, R41, RZ, PT ;  /* 0x000000ff2900720c */ /* 0x000fe20003f06270 */
[--C-:B------:R-:W-:Y:S01]  /*1ee0*/  @!P3 IMAD.IADD R48, R48, 0x1, -R3.reuse ;  /* 0x000000013030b824 */ /* 0x100fe200078e0a03 */
[----:B------:R-:W-:Y:S01]  /*1ef0*/  ISETP.GE.AND P3, PT, R31, RZ, PT ;  /* 0x000000ff1f00720c */ /* 0x000fe20003f66270 */
[--C-:B------:R-:W-:Y:S01]  /*1f00*/  @!P2 IMAD.IADD R52, R52, 0x1, -R3.reuse ;  /* 0x000000013434a824 */ /* 0x100fe200078e0a03 */
[----:B------:R-:W-:Y:S01]  /*1f10*/  ISETP.GE.AND P2, PT, R43, RZ, PT ;  /* 0x000000ff2b00720c */ /* 0x000fe20003f46270 */
[--C-:B------:R-:W-:Y:S01]  /*1f20*/  @!P1 IMAD.IADD R54, R54, 0x1, -R3.reuse ;  /* 0x0000000136369824 */ /* 0x100fe200078e0a03 */
[----:B------:R-:W-:Y:S01]  /*1f30*/  ISETP.GE.AND P1, PT, R45, RZ, PT ;  /* 0x000000ff2d00720c */ /* 0x000fe20003f26270 */
[----:B------:R-:W-:Y:S01]  /*1f40*/  @!P6 IMAD.IADD R4, R4, 0x1, -R3 ;  /* 0x000000010404e824 */ /* 0x000fe200078e0a03 */
[----:B------:R-:W-:Y:S01]  /*1f50*/  ISETP.NE.AND P6, PT, R19, RZ, PT ;  /* 0x000000ff1300720c */ /* 0x000fe20003fc5270 */
[----:B------:R-:W-:Y:S01]  /*1f60*/  @!P5 IMAD.MOV R46, RZ, RZ, -R46 ;  /* 0x000000ffff2ed224 */ /* 0x000fe200078e0a2e */
[----:B------:R-:W-:Y:S01]  /*1f70*/  LOP3.LUT R3, RZ, R19, RZ, 0x33, !PT ;  /* 0x00000013ff037212 */ /* 0x000fe200078e33ff */
[----:B------:R-:W-:Y:S01]  /*1f80*/  @!P4 IMAD.MOV R4, RZ, RZ, -R4 ;  /* 0x000000ffff04c224 */ /* 0x000fe200078e0a04 */
[----:B------:R-:W-:Y:S01]  /*1f90*/  IADD3 R56, R21, UR4, R56 ;  /* 0x0000000415387c10 */ /* 0x000fe2000fffe038 */
[----:B------:R-:W-:Y:S01]  /*1fa0*/  @!P0 IMAD.MOV R50, RZ, RZ, -R50 ;  /* 0x000000ffff328224 */ /* 0x000fe200078e0a32 */
[C---:B------:R-:W-:Y:S01]  /*1fb0*/  SEL R8, R3.reuse, R8, !P6 ;  /* 0x0000000803087207 */ /* 0x040fe20007000000 */
[----:B------:R-:W-:Y:S01]  /*1fc0*/  @!P3 IMAD.MOV R48, RZ, RZ, -R48 ;  /* 0x000000ffff30b224 */ /* 0x000fe200078e0a30 */
[C---:B------:R-:W-:Y:S01]  /*1fd0*/  SEL R9, R3.reuse, R9, !P6 ;  /* 0x0000000903097207 */ /* 0x040fe20007000000 */
[----:B------:R-:W-:Y:S01]  /*1fe0*/  @!P2 IMAD.MOV R52, RZ, RZ, -R52 ;  /* 0x000000ffff34a224 */ /* 0x000fe200078e0a34 */
[C---:B------:R-:W-:Y:S01]  /*1ff0*/  SEL R7, R3.reuse, R7, !P6 ;  /* 0x0000000703077207 */ /* 0x040fe20007000000 */
[----:B------:R-:W-:Y:S01]  /*2000*/  IMAD R8, R8, UR5, RZ ;  /* 0x0000000508087c24 */ /* 0x000fe2000f8e02ff */
[----:B------:R-:W-:Y:S01]  /*2010*/  SEL R17, R3, R17, !P6 ;  /* 0x0000001103117207 */ /* 0x000fe20007000000 */
[----:B------:R-:W-:Y:S01]  /*2020*/  IMAD R9, R9, UR5, RZ ;  /* 0x0000000509097c24 */ /* 0x000fe2000f8e02ff */
[C---:B------:R-:W-:Y:S01]  /*2030*/  SEL R10, R3.reuse, R10, !P6 ;  /* 0x0000000a030a7207 */ /* 0x040fe20007000000 */
[----:B------:R-:W-:Y:S01]  /*2040*/  @!P1 IMAD.MOV R54, RZ, RZ, -R54 ;  /* 0x000000ffff369224 */ /* 0x000fe200078e0a36 */
[----:B------:R-:W-:Y:S01]  /*2050*/  SEL R16, R3, R16, !P6 ;  /* 0x0000001003107207 */ /* 0x000fe20007000000 */
[----:B------:R-:W-:Y:S01]  /*2060*/  IMAD R7, R7, UR5, RZ ;  /* 0x0000000507077c24 */ /* 0x000fe2000f8e02ff */
[----:B------:R-:W-:Y:S01]  /*2070*/  SEL R14, R3, R14, !P6 ;  /* 0x0000000e030e7207 */ /* 0x000fe20007000000 */
[----:B------:R-:W-:Y:S01]  /*2080*/  IMAD R17, R17, UR5, RZ ;  /* 0x0000000511117c24 */ /* 0x000fe2000f8e02ff */
[C---:B------:R-:W-:Y:S01]  /*2090*/  SEL R30, R3.reuse, R30, !P6 ;  /* 0x0000001e031e7207 */ /* 0x040fe20007000000 */
[----:B------:R-:W-:Y:S01]  /*20a0*/  IMAD R10, R10, UR5, RZ ;  /* 0x000000050a0a7c24 */ /* 0x000fe2000f8e02ff */
[----:B------:R-:W-:Y:S01]  /*20b0*/  SHF.R.S32.HI R73, RZ, 0x1f, R8 ;  /* 0x0000001fff497819 */ /* 0x000fe20000011408 */
[----:B------:R-:W-:Y:S01]  /*20c0*/  IMAD R16, R16, UR5, RZ ;  /* 0x0000000510107c24 */ /* 0x000fe2000f8e02ff */
[----:B------:R-:W-:Y:S01]  /*20d0*/  IADD3 R84, P1, R8, UR12, RZ ;  /* 0x0000000c08547c10 */ /* 0x000fe2000ff3e0ff */
[----:B------:R-:W-:Y:S01]  /*20e0*/  IMAD R14, R14, UR5, RZ ;  /* 0x000000050e0e7c24 */ /* 0x000fe2000f8e02ff */
[C---:B------:R-:W-:Y:S01]  /*20f0*/  SEL R6, R3.reuse, R6, !P6 ;  /* 0x0000000603067207 */ /* 0x040fe20007000000 */
[----:B------:R-:W-:Y:S01]  /*2100*/  IMAD R30, R30, UR5, RZ ;  /* 0x000000051e1e7c24 */ /* 0x000fe2000f8e02ff */
[----:B------:R-:W-:Y:S01]  /*2110*/  SEL R15, R3, R15, !P6 ;  /* 0x0000000f030f7207 */ /* 0x000fe20007000000 */
[----:B------:R-:W-:Y:S01]  /*2120*/  IMAD.IADD R89, R89, 0x1, R56 ;  /* 0x0000000159597824 */ /* 0x000fe200078e0238 */
[----:B------:R-:W-:Y:S01]  /*2130*/  SEL R28, R3, R28, !P6 ;  /* 0x0000001c031c7207 */ /* 0x000fe20007000000 */
[----:B------:R-:W-:Y:S01]  /*2140*/  IMAD R6, R6, UR5, RZ ;  /* 0x0000000506067c24 */ /* 0x000fe2000f8e02ff */
[----:B------:R-:W-:Y:S01]  /*2150*/  SHF.R.S32.HI R75, RZ, 0x1f, R9 ;  /* 0x0000001fff4b7819 */ /* 0x000fe20000011409 */
[----:B------:R-:W-:Y:S01]  /*2160*/  IMAD R15, R15, UR5, RZ ;  /* 0x000000050f0f7c24 */ /* 0x000fe2000f8e02ff */
[----:B------:R-:W-:Y:S01]  /*2170*/  IADD3 R85, P2, R9, UR12, RZ ;  /* 0x0000000c09557c10 */ /* 0x000fe2000ff5e0ff */
[----:B------:R-:W-:Y:S01]  /*2180*/  IMAD R28, R28, UR5, RZ ;  /* 0x000000051c1c7c24 */ /* 0x000fe2000f8e02ff */
[----:B------:R-:W-:Y:S01]  /*2190*/  SEL R11, R3, R11, !P6 ;  /* 0x0000000b030b7207 */ /* 0x000fe20007000000 */
[----:B0-----:R-:W-:Y:S01]  /*21a0*/  IMAD.SHL.U32 R106, R37, 0x40, RZ ;  /* 0x00000040256a7824 */ /* 0x001fe200078e00ff */
[----:B------:R-:W-:Y:S01]  /*21b0*/  SEL R24, R3, R24, !P6 ;  /* 0x0000001803187207 */ /* 0x000fe20007000000 */
[-C--:B------:R-:W-:Y:S01]  /*21c0*/  IMAD R107, R96, R37.reuse, RZ ;  /* 0x00000025606b7224 */ /* 0x080fe200078e02ff */
[----:B------:R-:W-:Y:S01]  /*21d0*/  SHF.R.S32.HI R79, RZ, 0x1f, R7 ;  /* 0x0000001fff4f7819 */ /* 0x000fe20000011407 */
[----:B------:R-:W-:Y:S01]  /*21e0*/  IMAD R11, R11, UR5, RZ ;  /* 0x000000050b0b7c24 */ /* 0x000fe2000f8e02ff */
[----:B------:R-:W-:Y:S01]  /*21f0*/  IADD3 R87, P4, R7, UR12, RZ ;  /* 0x0000000c07577c10 */ /* 0x000fe2000ff9e0ff */
[----:B------:R-:W-:Y:S01]  /*2200*/  IMAD R24, R24, UR5, RZ ;  /* 0x0000000518187c24 */ /* 0x000fe2000f8e02ff */
[----:B------:R-:W-:Y:S01]  /*2210*/  IADD3.X R73, R73, UR13, RZ, P1, !PT ;  /* 0x0000000d49497c10 */ /* 0x000fe20008ffe4ff */
[-C--:B------:R-:W-:Y:S01]  /*2220*/  IMAD R108, R122, R37.reuse, RZ ;  /* 0x000000257a6c7224 */ /* 0x080fe200078e02ff */
[----:B------:R-:W-:Y:S01]  /*2230*/  SEL R44, R3, R44, !P6 ;  /* 0x0000002c032c7207 */ /* 0x000fe20007000000 */
[-C--:B------:R-:W-:Y:S01]  /*2240*/  IMAD R109, R100, R37.reuse, RZ ;  /* 0x00000025646d7224 */ /* 0x080fe200078e02ff */
[----:B------:R-:W-:Y:S01]  /*2250*/  SHF.R.S32.HI R59, RZ, 0x1f, R17 ;  /* 0x0000001fff3b7819 */ /* 0x000fe20000011411 */
[-C--:B------:R-:W-:Y:S01]  /*2260*/  IMAD R110, R99, R37.reuse, RZ ;  /* 0x00000025636e7224 */ /* 0x080fe200078e02ff */
[----:B------:R-:W-:Y:S01]  /*2270*/  IADD3 R72, P1, R17, UR12, RZ ;  /* 0x0000000c11487c10 */ /* 0x000fe2000ff3e0ff */
[----:B------:R-:W-:Y:S01]  /*2280*/  IMAD R44, R44, UR5, RZ ;  /* 0x000000052c2c7c24 */ /* 0x000fe2000f8e02ff */
[C---:B------:R-:W-:Y:S01]  /*2290*/  SEL R12, R3.reuse, R12, !P6 ;  /* 0x0000000c030c7207 */ /* 0x040fe20007000000 */
[----:B------:R-:W-:Y:S01]  /*22a0*/  IMAD R111, R118, R37, RZ ;  /* 0x00000025766f7224 */ /* 0x000fe200078e02ff */
[----:B------:R-:W-:Y:S01]  /*22b0*/  SEL R13, R3, R13, !P6 ;  /* 0x0000000d030d7207 */ /* 0x000fe20007000000 */
[-C--:B------:R-:W-:Y:S01]  /*22c0*/  IMAD R112, R119, R37.reuse, RZ ;  /* 0x0000002577707224 */ /* 0x080fe200078e02ff */
[----:B------:R-:W-:Y:S01]  /*22d0*/  SEL R26, R3, R26, !P6 ;  /* 0x0000001a031a7207 */ /* 0x000fe20007000000 */
[----:B------:R-:W-:Y:S01]  /*22e0*/  IMAD R12, R12, UR5, RZ ;  /* 0x000000050c0c7c24 */ /* 0x000fe2000f8e02ff */
[----:B------:R-:W-:Y:S01]  /*22f0*/  SHF.R.S32.HI R77, RZ, 0x1f, R10 ;  /* 0x0000001fff4d7819 */ /* 0x000fe2000001140a */
[----:B------:R-:W-:Y:S01]  /*2300*/  IMAD R13, R13, UR5, RZ ;  /* 0x000000050d0d7c24 */ /* 0x000fe2000f8e02ff */
[----:B------:R-:W-:Y:S01]  /*2310*/  IADD3 R86, P3, R10, UR12, RZ ;  /* 0x0000000c0a567c10 */ /* 0x000fe2000ff7e0ff */
[----:B------:R-:W-:Y:S01]  /*2320*/  IMAD R26, R26, UR5, RZ ;  /* 0x000000051a1a7c24 */ /* 0x000fe2000f8e02ff */
[----:B------:R-:W-:Y:S01]  /*2330*/  IADD3.X R75, R75, UR13, RZ, P2, !PT ;  /* 0x0000000d4b4b7c10 */ /* 0x000fe200097fe4ff */
[-C--:B------:R-:W-:Y:S01]  /*2340*/  IMAD R113, R120, R37.reuse, RZ ;  /* 0x0000002578717224 */ /* 0x080fe200078e02ff */
[----:B------:R-:W-:Y:S01]  /*2350*/  SEL R42, R3, R42, !P6 ;  /* 0x0000002a032a7207 */ /* 0x000fe20007000000 */
[----:B------:R-:W-:Y:S01]  /*2360*/  IMAD R114, R121, R37, RZ ;  /* 0x0000002579727224 */ /* 0x000fe200078e02ff */
[----:B------:R-:W-:-:S02]  /*2370*/  IADD3.X R79, R79, UR13, RZ, P4, !PT ;  /* 0x0000000d4f4f7c10 */ /* 0x000fc4000a7fe4ff */
[----:B------:R-:W-:Y:S01]  /*2380*/  SHF.R.S32.HI R61, RZ, 0x1f, R16 ;  /* 0x0000001fff3d7819 */ /* 0x000fe20000011410 */
[----:B------:R-:W-:Y:S01]  /*2390*/  IMAD R42, R42, UR5, RZ ;  /* 0x000000052a2a7c24 */ /* 0x000fe2000f8e02ff */
[----:B------:R-:W-:Y:S02]  /*23a0*/  IADD3 R74, P2, R16, UR12, RZ ;  /* 0x0000000c104a7c10 */ /* 0x000fe4000ff5e0ff */
[----:B------:R-:W-:Y:S02]  /*23b0*/  SHF.R.S32.HI R65, RZ, 0x1f, R14 ;  /* 0x0000001fff417819 */ /* 0x000fe4000001140e */
[----:B------:R-:W-:Y:S02]  /*23c0*/  IADD3 R78, P4, R14, UR12, RZ ;  /* 0x0000000c0e4e7c10 */ /* 0x000fe4000ff9e0ff */
[----:B------:R-:W-:Y:S02]  /*23d0*/  IADD3.X R59, R59, UR13, RZ, P1, !PT ;  /* 0x0000000d3b3b7c10 */ /* 0x000fe40008ffe4ff */
[----:B------:R-:W-:-:S02]  /*23e0*/  SEL R18, R3, R18, !P6 ;  /* 0x0000001203127207 */ /* 0x000fc40007000000 */
[----:B------:R-:W-:Y:S02]  /*23f0*/  SHF.R.S32.HI R25, RZ, 0x1f, R30 ;  /* 0x0000001fff197819 */ /* 0x000fe4000001141e */
[----:B------:R-:W-:Y:S01]  /*2400*/  IADD3 R58, P1, R30, UR12, RZ ;  /* 0x0000000c1e3a7c10 */ /* 0x000fe2000ff3e0ff */
[----:B------:R-:W-:Y:S01]  /*2410*/  IMAD R18, R18, UR5, RZ ;  /* 0x0000000512127c24 */ /* 0x000fe2000f8e02ff */
[C---:B------:R-:W-:Y:S02]  /*2420*/  SEL R20, R3.reuse, R20, !P6 ;  /* 0x0000001403147207 */ /* 0x040fe40007000000 */
[----:B------:R-:W-:Y:S02]  /*2430*/  SEL R22, R3, R22, !P6 ;  /* 0x0000001603167207 */ /* 0x000fe40007000000 */
[----:B------:R-:W-:Y:S01]  /*2440*/  SHF.R.S32.HI R81, RZ, 0x1f, R6 ;  /* 0x0000001fff517819 */ /* 0x000fe20000011406 */
[----:B------:R-:W-:Y:S01]  /*2450*/  IMAD R20, R20, UR5, RZ ;  /* 0x0000000514147c24 */ /* 0x000fe2000f8e02ff */
[----:B------:R-:W-:Y:S01]  /*2460*/  IADD3 R88, P5, R6, UR12, RZ ;  /* 0x0000000c06587c10 */ /* 0x000fe2000ffbe0ff */
[----:B------:R-:W-:Y:S01]  /*2470*/  IMAD R22, R22, UR5, RZ ;  /* 0x0000000516167c24 */ /* 0x000fe2000f8e02ff */
[----:B------:R-:W-:-:S02]  /*2480*/  IADD3.X R77, R77, UR13, RZ, P3, !PT ;  /* 0x0000000d4d4d7c10 */ /* 0x000fc40009ffe4ff */
[C---:B------:R-:W-:Y:S02]  /*2490*/  SEL R32, R3.reuse, R32, !P6 ;  /* 0x0000002003207207 */ /* 0x040fe40007000000 */
[C---:B------:R-:W-:Y:S02]  /*24a0*/  SEL R34, R3.reuse, R34, !P6 ;  /* 0x0000002203227207 */ /* 0x040fe40007000000 */
[C---:B------:R-:W-:Y:S01]  /*24b0*/  SEL R36, R3.reuse, R36, !P6 ;  /* 0x0000002403247207 */ /* 0x040fe20007000000 */
[----:B------:R-:W-:Y:S01]  /*24c0*/  IMAD R32, R32, UR5, RZ ;  /* 0x0000000520207c24 */ /* 0x000fe2000f8e02ff */
        /* <DEDUP_REMOVED lines=12> */
[----:B------:R-:W-:Y:S01]  /*2590*/  SEL R54, R3, R54, !P6 ;  /* 0x0000003603367207 */ /* 0x000fe20007000000 */
[----:B------:R-:W-:Y:S01]  /*25a0*/  IMAD R50, R50, UR5, RZ ;  /* 0x0000000532327c24 */ /* 0x000fe2000f8e02ff */
[----:B------:R-:W-:Y:S01]  /*25b0*/  SHF.R.S32.HI R63, RZ, 0x1f, R15 ;  /* 0x0000001fff3f7819 */ /* 0x000fe2000001140f */
[----:B------:R-:W-:Y:S01]  /*25c0*/  IMAD R52, R52, UR5, RZ ;  /* 0x0000000534347c24 */ /* 0x000fe2000f8e02ff */
[----:B------:R-:W-:Y:S01]  /*25d0*/  IADD3 R76, P3, R15, UR12, RZ ;  /* 0x0000000c0f4c7c10 */ /* 0x000fe2000ff7e0ff */
[----:B------:R-:W-:Y:S01]  /*25e0*/  IMAD R54, R54, UR5, RZ ;  /* 0x0000000536367c24 */ /* 0x000fe2000f8e02ff */
[----:B------:R-:W-:-:S02]  /*25f0*/  IADD3.X R61, R61, UR13, RZ, P2, !PT ;  /* 0x0000000d3d3d7c10 */ /* 0x000fc400097fe4ff */
[----:B------:R-:W-:Y:S02]  /*2600*/  SEL R3, R3, R4, !P6 ;  /* 0x0000000403037207 */ /* 0x000fe40007000000 */
[----:B------:R-:W-:Y:S02]  /*2610*/  IADD3.X R65, R65, UR13, RZ, P4, !PT ;  /* 0x0000000d41417c10 */ /* 0x000fe4000a7fe4ff */
[----:B------:R-:W-:Y:S01]  /*2620*/  SHF.R.S32.HI R27, RZ, 0x1f, R28 ;  /* 0x0000001fff1b7819 */ /* 0x000fe2000001141c */
[----:B------:R-:W-:Y:S01]  /*2630*/  IMAD R3, R3, UR5, RZ ;  /* 0x0000000503037c24 */ /* 0x000fe2000f8e02ff */
[----:B------:R-:W-:Y:S01]  /*2640*/  IADD3 R60, P2, R28, UR12, RZ ;  /* 0x0000000c1c3c7c10 */ /* 0x000fe2000ff5e0ff */
[----:B------:R-:W-:Y:S01]  /*2650*/  ULDC UR5, c[0x0][0x23c] ;  /* 0x00008f0000057ab9 */ /* 0x000fe20000000800 */
[----:B------:R-:W-:Y:S01]  /*2660*/  SHF.R.S32.HI R71, RZ, 0x1f, R11 ;  /* 0x0000001fff477819 */ /* 0x000fe2000001140b */
[----:B------:R-:W-:Y:S01]  /*2670*/  USHF.L.U32 UR8, UR5, 0x6, URZ ;  /* 0x0000000605087899 */ /* 0x000fe2000800063f */
[----:B------:R-:W-:-:S02]  /*2680*/  IADD3 R83, P0, R11, UR12, RZ ;  /* 0x0000000c0b537c10 */ /* 0x000fc4000ff1e0ff */
[----:B------:R-:W-:Y:S01]  /*2690*/  SHF.R.S32.HI R31, RZ, 0x1f, R24 ;  /* 0x0000001fff1f7819 */ /* 0x000fe20000011418 */
[----:B------:R-:W-:Y:S01]  /*26a0*/  USHF.R.S32.HI UR9, URZ, 0x1f, UR8 ;  /* 0x0000001f3f097899 */ /* 0x000fe20008011408 */
[----:B------:R-:W-:Y:S02]  /*26b0*/  IADD3 R64, P4, R24, UR12, RZ ;  /* 0x0000000c18407c10 */ /* 0x000fe4000ff9e0ff */
[----:B------:R-:W-:Y:S02]  /*26c0*/  IADD3.X R25, R25, UR13, RZ, P1, !PT ;  /* 0x0000000d19197c10 */ /* 0x000fe40008ffe4ff */
[----:B------:R-:W-:Y:S02]  /*26d0*/  IADD3.X R81, R81, UR13, RZ, P5, !PT ;  /* 0x0000000d51517c10 */ /* 0x000fe4000affe4ff */
[----:B------:R-:W-:Y:S02]  /*26e0*/  SHF.R.S32.HI R11, RZ, 0x1f, R44 ;  /* 0x0000001fff0b7819 */ /* 0x000fe4000001142c */
[----:B------:R-:W-:-:S02]  /*26f0*/  IADD3 R24, P1, R44, UR12, RZ ;  /* 0x0000000c2c187c10 */ /* 0x000fc4000ff3e0ff */
[----:B------:R-:W-:Y:S02]  /*2700*/  SHF.R.S32.HI R69, RZ, 0x1f, R12 ;  /* 0x0000001fff457819 */ /* 0x000fe4000001140c */
[----:B------:R-:W-:Y:S02]  /*2710*/  IADD3 R82, P6, R12, UR12, RZ ;  /* 0x0000000c0c527c10 */ /* 0x000fe4000ffde0ff */
[----:B------:R-:W-:Y:S02]  /*2720*/  SHF.R.S32.HI R67, RZ, 0x1f, R13 ;  /* 0x0000001fff437819 */ /* 0x000fe4000001140d */
[----:B------:R-:W-:Y:S02]  /*2730*/  IADD3 R80, P5, R13, UR12, RZ ;  /* 0x0000000c0d507c10 */ /* 0x000fe4000ffbe0ff */
[----:B------:R-:W-:Y:S02]  /*2740*/  IADD3.X R63, R63, UR13, RZ, P3, !PT ;  /* 0x0000000d3f3f7c10 */ /* 0x000fe40009ffe4ff */
[----:B------:R-:W-:-:S02]  /*2750*/  SHF.R.S32.HI R29, RZ, 0x1f, R26 ;  /* 0x0000001fff1d7819 */ /* 0x000fc4000001141a */
[----:B------:R-:W-:Y:S02]  /*2760*/  IADD3 R62, P3, R26, UR12, RZ ;  /* 0x0000000c1a3e7c10 */ /* 0x000fe4000ff7e0ff */
[----:B------:R-:W-:Y:S02]  /*2770*/  IADD3.X R27, R27, UR13, RZ, P2, !PT ;  /* 0x0000000d1b1b7c10 */ /* 0x000fe400097fe4ff */
[----:B------:R-:W-:Y:S02]  /*2780*/  SHF.R.S32.HI R13, RZ, 0x1f, R42 ;  /* 0x0000001fff0d7819 */ /* 0x000fe4000001142a */
[----:B------:R-:W-:Y:S02]  /*2790*/  IADD3 R26, P2, R42, UR12, RZ ;  /* 0x0000000c2a1a7c10 */ /* 0x000fe4000ff5e0ff */
[----:B------:R-:W-:Y:S02]  /*27a0*/  IADD3.X R71, R71, UR13, RZ, P0, !PT ;  /* 0x0000000d47477c10 */ /* 0x000fe400087fe4ff */
[----:B------:R-:W-:-:S02]  /*27b0*/  IADD3.X R11, R11, UR13, RZ, P1, !PT ;  /* 0x0000000d0b0b7c10 */ /* 0x000fc40008ffe4ff */
[----:B------:R-:W-:Y:S02]  /*27c0*/  SHF.R.S32.HI R57, RZ, 0x1f, R18 ;  /* 0x0000001fff397819 */ /* 0x000fe40000011412 */
[----:B------:R-:W-:Y:S02]  /*27d0*/  IADD3 R70, P0, R18, UR12, RZ ;  /* 0x0000000c12467c10 */ /* 0x000fe4000ff1e0ff */
[----:B------:R-:W-:Y:S02]  /*27e0*/  IADD3.X R69, R69, UR13, RZ, P6, !PT ;  /* 0x0000000d45457c10 */ /* 0x000fe4000b7fe4ff */
[----:B------:R-:W-:Y:S02]  /*27f0*/  IADD3.X R67, R67, UR13, RZ, P5, !PT ;  /* 0x0000000d43437c10 */ /* 0x000fe4000affe4ff */
[----:B------:R-:W-:Y:S02]  /*2800*/  IADD3 R10, P1, R2, UR10, RZ ;  /* 0x0000000a020a7c10 */ /* 0x000fe4000ff3e0ff */
[----:B------:R-:W-:-:S02]  /*2810*/  SHF.R.S32.HI R35, RZ, 0x1f, R20 ;  /* 0x0000001fff237819 */ /* 0x000fc40000011414 */
[----:B------:R-:W-:Y:S02]  /*2820*/  IADD3 R68, P6, R20, UR12, RZ ;  /* 0x0000000c14447c10 */ /* 0x000fe4000ffde0ff */
[----:B------:R-:W-:Y:S02]  /*2830*/  SHF.R.S32.HI R33, RZ, 0x1f, R22 ;  /* 0x0000001fff217819 */ /* 0x000fe40000011416 */
[----:B------:R-:W-:Y:S02]  /*2840*/  IADD3 R66, P5, R22, UR12, RZ ;  /* 0x0000000c16427c10 */ /* 0x000fe4000ffbe0ff */
[----:B------:R-:W-:Y:S02]  /*2850*/  IADD3.X R13, R13, UR13, RZ, P2, !PT ;  /* 0x0000000d0d0d7c10 */ /* 0x000fe400097fe4ff */
[----:B------:R-:W-:Y:S02]  /*2860*/  SHF.R.S32.HI R4, RZ, 0x1f, R3 ;  /* 0x0000001fff047819 */ /* 0x000fe40000011403 */
[----:B------:R-:W-:-:S02]  /*2870*/  IADD3 R12, P2, R3, UR12, RZ ;  /* 0x0000000c030c7c10 */ /* 0x000fc4000ff5e0ff */
[----:B------:R-:W-:Y:S02]  /*2880*/  IADD3.X R57, R57, UR13, RZ, P0, !PT ;  /* 0x0000000d39397c10 */ /* 0x000fe400087fe4ff */
[----:B------:R-:W-:Y:S02]  /*2890*/  LEA.HI.X.SX32 R3, R2, UR11, 0x1, P1 ;  /* 0x0000000b02037c11 */ /* 0x000fe400088f0eff */
[----:B------:R-:W-:Y:S02]  /*28a0*/  SHF.R.S32.HI R23, RZ, 0x1f, R32 ;  /* 0x0000001fff177819 */ /* 0x000fe40000011420 */
[----:B------:R-:W-:Y:S02]  /*28b0*/  IADD3 R56, P0, R32, UR12, RZ ;  /* 0x0000000c20387c10 */ /* 0x000fe4000ff1e0ff */
[----:B------:R-:W-:Y:S02]  /*28c0*/  SHF.R.S32.HI R21, RZ, 0x1f, R34 ;  /* 0x0000001fff157819 */ /* 0x000fe40000011422 */
[----:B------:R-:W-:-:S02]  /*28d0*/  IADD3.X R35, R35, UR13, RZ, P6, !PT ;  /* 0x0000000d23237c10 */ /* 0x000fc4000b7fe4ff */
[----:B------:R-:W-:Y:S02]  /*28e0*/  IADD3.X R33, R33, UR13, RZ, P5, !PT ;  /* 0x0000000d21217c10 */ /* 0x000fe4000affe4ff */
[----:B------:R-:W-:Y:S02]  /*28f0*/  IADD3.X R31, R31, UR13, RZ, P4, !PT ;  /* 0x0000000d1f1f7c10 */ /* 0x000fe4000a7fe4ff */
[----:B------:R-:W-:Y:S02]  /*2900*/  IADD3.X R29, R29, UR13, RZ, P3, !PT ;  /* 0x0000000d1d1d7c10 */ /* 0x000fe40009ffe4ff */
[----:B------:R-:W-:Y:S02]  /*2910*/  LOP3.LUT R2, R0, 0x3f, RZ, 0xc0, !PT ;  /* 0x0000003f00027812 */ /* 0x000fe400078ec0ff */
[----:B------:R-:W-:Y:S02]  /*2920*/  IADD3 R34, P6, R34, UR12, RZ ;  /* 0x0000000c22227c10 */ /* 0x000fe4000ffde0ff */
[----:B------:R-:W-:Y:S01]  /*2930*/  SHF.R.S32.HI R19, RZ, 0x1f, R36 ;  /* 0x0000001fff137819 */ /* 0x000fe20000011424 */
[----:B------:R-:W-:Y:S01]  /*2940*/  IMAD R101, R2, UR5, RZ ;  /* 0x0000000502657c24 */ /* 0x000fe2000f8e02ff */
[----:B------:R-:W-:Y:S01]  /*2950*/  IADD3 R32, P5, R36, UR12, RZ ;  /* 0x0000000c24207c10 */ /* 0x000fe2000ffbe0ff */
[----:B------:R-:W-:Y:S01]  /*2960*/  ULDC UR5, c[0x0][0x230] ;  /* 0x00008c0000057ab9 */ /* 0x000fe20000000800 */
[----:B------:R-:W-:-:S02]  /*2970*/  SHF.R.S32.HI R17, RZ, 0x1f, R38 ;  /* 0x0000001fff117819 */ /* 0x000fc40000011426 */
[----:B------:R-:W-:Y:S02]  /*2980*/  IADD3 R30, P4, R38, UR12, RZ ;  /* 0x0000000c261e7c10 */ /* 0x000fe4000ff9e0ff */
[----:B------:R-:W-:Y:S02]  /*2990*/  SHF.R.S32.HI R15, RZ, 0x1f, R40 ;  /* 0x0000001fff0f7819 */ /* 0x000fe40000011428 */
[----:B------:R-:W-:Y:S02]  /*29a0*/  IADD3 R28, P3, R40, UR12, RZ ;  /* 0x0000000c281c7c10 */ /* 0x000fe4000ff7e0ff */
[----:B------:R-:W-:Y:S02]  /*29b0*/  IADD3.X R23, R23, UR13, RZ, P0, !PT ;  /* 0x0000000d17177c10 */ /* 0x000fe400087fe4ff */
[----:B------:R-:W-:Y:S02]  /*29c0*/  IADD3.X R21, R21, UR13, RZ, P6, !PT ;  /* 0x0000000d15157c10 */ /* 0x000fe4000b7fe4ff */
[----:B------:R-:W-:-:S02]  /*29d0*/  IADD3.X R19, R19, UR13, RZ, P5, !PT ;  /* 0x0000000d13137c10 */ /* 0x000fc4000affe4ff */
[----:B------:R-:W-:Y:S02]  /*29e0*/  IADD3.X R17, R17, UR13, RZ, P4, !PT ;  /* 0x0000000d11117c10 */ /* 0x000fe4000a7fe4ff */
[----:B------:R-:W-:Y:S02]  /*29f0*/  IADD3.X R15, R15, UR13, RZ, P3, !PT ;  /* 0x0000000d0f0f7c10 */ /* 0x000fe40009ffe4ff */
[----:B------:R-:W-:Y:S02]  /*2a00*/  SHF.R.S32.HI R9, RZ, 0x1f, R46 ;  /* 0x0000001fff097819 */ /* 0x000fe4000001142e */
[----:B------:R-:W-:Y:S02]  /*2a10*/  IADD3 R22, P0, R46, UR12, RZ ;  /* 0x0000000c2e167c10 */ /* 0x000fe4000ff1e0ff */
[----:B------:R-:W-:Y:S02]  /*2a20*/  SHF.R.S32.HI R8, RZ, 0x1f, R48 ;  /* 0x0000001fff087819 */ /* 0x000fe40000011430 */
[----:B------:R-:W-:-:S02]  /*2a30*/  IADD3 R20, P6, R48, UR12, RZ ;  /* 0x0000000c30147c10 */ /* 0x000fc4000ffde0ff */
[----:B------:R-:W-:Y:S02]  /*2a40*/  CS2R R48, SRZ ;  /* 0x0000000000307805 */ /* 0x000fe4000001ff00 */
[----:B------:R-:W-:Y:S02]  /*2a50*/  SHF.R.S32.HI R7, RZ, 0x1f, R50 ;  /* 0x0000001fff077819 */ /* 0x000fe40000011432 */
[----:B------:R-:W-:Y:S02]  /*2a60*/  IADD3 R18, P5, R50, UR12, RZ ;  /* 0x0000000c32127c10 */ /* 0x000fe4000ffbe0ff */
[----:B------:R-:W-:Y:S02]  /*2a70*/  CS2R R50, SRZ ;  /* 0x0000000000327805 */ /* 0x000fe4000001ff00 */
[----:B------:R-:W-:Y:S02]  /*2a80*/  SHF.R.S32.HI R6, RZ, 0x1f, R52 ;  /* 0x0000001fff067819 */ /* 0x000fe40000011434 */
[----:B------:R-:W-:-:S02]  /*2a90*/  IADD3 R16, P4, R52, UR12, RZ ;  /* 0x0000000c34107c10 */ /* 0x000fc4000ff9e0ff */
[----:B------:R-:W-:Y:S02]  /*2aa0*/  CS2R R52, SRZ ;  /* 0x0000000000347805 */ /* 0x000fe4000001ff00 */
[----:B------:R-:W-:Y:S02]  /*2ab0*/  SHF.R.S32.HI R5, RZ, 0x1f, R54 ;  /* 0x0000001fff057819 */ /* 0x000fe40000011436 */
[----:B------:R-:W-:Y:S02]  /*2ac0*/  IADD3 R14, P3, R54, UR12, RZ ;  /* 0x0000000c360e7c10 */ /* 0x000fe4000ff7e0ff */
[----:B------:R-:W-:Y:S02]  /*2ad0*/  CS2R R54, SRZ ;  /* 0x0000000000367805 */ /* 0x000fe4000001ff00 */
[----:B------:R-:W-:Y:S02]  /*2ae0*/  LOP3.LUT R0, R0, 0x7f, RZ, 0xc0, !PT ;  /* 0x0000007f00007812 */ /* 0x000fe400078ec0ff */
[----:B------:R-:W-:-:S02]  /*2af0*/  IADD3.X R9, R9, UR13, RZ, P0, !PT ;  /* 0x0000000d09097c10 */ /* 0x000fc400087fe4ff */
[----:B------:R-:W-:Y:S02]  /*2b00*/  IADD3.X R8, R8, UR13, RZ, P6, !PT ;  /* 0x0000000d08087c10 */ /* 0x000fe4000b7fe4ff */
[----:B------:R-:W-:Y:S02]  /*2b10*/  IADD3.X R7, R7, UR13, RZ, P5, !PT ;  /* 0x0000000d07077c10 */ /* 0x000fe4000affe4ff */
[----:B------:R-:W-:Y:S02]  /*2b20*/  IADD3.X R6, R6, UR13, RZ, P4, !PT ;  /* 0x0000000d06067c10 */ /* 0x000fe4000a7fe4ff */
[----:B------:R-:W-:Y:S02]  /*2b30*/  IADD3.X R5, R5, UR13, RZ, P3, !PT ;  /* 0x0000000d05057c10 */ /* 0x000fe40009ffe4ff */
[----:B------:R-:W-:Y:S02]  /*2b40*/  IADD3.X R4, R4, UR13, RZ, P2, !PT ;  /* 0x0000000d04047c10 */ /* 0x000fe400097fe4ff */
[----:B------:R-:W-:-:S02]  /*2b50*/  LOP3.LUT R102, R0, 0x8, RZ, 0x3c, !PT ;  /* 0x0000000800667812 */ /* 0x000fc400078e3cff */
[C---:B------:R-:W-:Y:S02]  /*2b60*/  LOP3.LUT R103, R0.reuse, 0x10, RZ, 0x3c, !PT ;  /* 0x0000001000677812 */ /* 0x040fe400078e3cff */
[C---:B------:R-:W-:Y:S02]  /*2b70*/  LOP3.LUT R104, R0.reuse, 0x20, RZ, 0x3c, !PT ;  /* 0x0000002000687812 */ /* 0x040fe400078e3cff */
[----:B------:R-:W-:Y:S02]  /*2b80*/  LOP3.LUT R105, R0, 0x30, RZ, 0x3c, !PT ;  /* 0x0000003000697812 */ /* 0x000fe400078e3cff */
[----:B------:R-:W-:-:S07]  /*2b90*/  SHF.R.S32.HI R116, RZ, 0x1f, R101 ;  /* 0x0000001fff747819 */ /* 0x000fce0000011465 */
.L_x_1:
[----:B------:R-:W-:Y:S02]  /*2ba0*/  ISETP.GE.AND P1, PT, R122, UR5, PT ;  /* 0x000000057a007c0c */ /* 0x000fe4000bf26270 */
[CC--:B------:R-:W-:Y:S02]  /*2bb0*/  IADD3 R40, P0, R108.reuse, R10.reuse, RZ ;  /* 0x0000000a6c287210 */ /* 0x0c0fe40007f1e0ff */
[----:B------:R-:W-:Y:S02]  /*2bc0*/  ISETP.GE.AND P4, PT, R121, UR5, PT ;  /* 0x0000000579007c0c */ /* 0x000fe4000bf86270 */
[----:B------:R-:W-:Y:S02]  /*2bd0*/  PRMT R47, RZ, 0x7610, R47 ;  /* 0x00007610ff2f7816 */ /* 0x000fe4000000002f */
[----:B------:R-:W-:Y:S02]  /*2be0*/  LEA.HI.X.SX32 R41, R108, R3, 0x1, P0 ;  /* 0x000000036c297211 */ /* 0x000fe400000f0eff */
[----:B------:R-:W-:-:S02]  /*2bf0*/  IADD3 R38, P3, R114, R10, RZ ;  /* 0x0000000a72267210 */ /* 0x000fc40007f7e0ff */
[----:B------:R-:W-:Y:S01]  /*2c00*/  PRMT R91, RZ, 0x7610, R91 ;  /* 0x00007610ff5b7816 */ /* 0x000fe2000000005b */
[----:B------:R0:W2:Y:S01]  /*2c10*/  @!P1 LDG.E.U8 R47, desc[UR6][R40.64] ;  /* 0x00000006282f9981 */ /* 0x0000a2000c1e1100 */
[-C--:B------:R-:W-:Y:S02]  /*2c20*/  LEA.HI.X.SX32 R39, R114, R3.reuse, 0x1, P3 ;  /* 0x0000000372277211 */ /* 0x080fe400018f0eff */
[----:B------:R-:W-:Y:S02]  /*2c30*/  ISETP.GE.AND P0, PT, R120, UR5, PT ;  /* 0x0000000578007c0c */ /* 0x000fe4000bf06270 */
[----:B------:R-:W-:Y:S01]  /*2c40*/  IADD3 R36, P2, R113, R10, RZ ;  /* 0x0000000a71247210 */ /* 0x000fe20007f5e0ff */
[----:B------:R1:W3:Y:S01]  /*2c50*/  @!P4 LDG.E.U8 R91, desc[UR6][R38.64] ;  /* 0x00000006265bc981 */ /* 0x0002e2000c1e1100 */
[----:B------:R-:W-:Y:S02]  /*2c60*/  ISETP.GE.AND P1, PT, R119, UR5, PT ;  /* 0x0000000577007c0c */ /* 0x000fe4000bf26270 */
[----:B------:R-:W-:-:S02]  /*2c70*/  LEA.HI.X.SX32 R37, R113, R3, 0x1, P2 ;  /* 0x0000000371257211 */ /* 0x000fc400010f0eff */
[-C--:B------:R-:W-:Y:S02]  /*2c80*/  IADD3 R44, P4, R112, R10.reuse, RZ ;  /* 0x0000000a702c7210 */ /* 0x080fe40007f9e0ff */
[----:B------:R-:W-:Y:S02]  /*2c90*/  ISETP.GE.AND P2, PT, R118, UR5, PT ;  /* 0x0000000576007c0c */ /* 0x000fe4000bf46270 */
[----:B------:R-:W-:Y:S02]  /*2ca0*/  PRMT R95, RZ, 0x7610, R95 ;  /* 0x00007610ff5f7816 */ /* 0x000fe4000000005f */
[----:B------:R-:W-:Y:S02]  /*2cb0*/  PRMT R123, RZ, 0x7610, R123 ;  /* 0x00007610ff7b7816 */ /* 0x000fe4000000007b */
[----:B------:R-:W-:Y:S02]  /*2cc0*/  LEA.HI.X.SX32 R45, R112, R3, 0x1, P4 ;  /* 0x00000003702d7211 */ /* 0x000fe400020f0eff */
[----:B0-----:R-:W-:Y:S01]  /*2cd0*/  IADD3 R40, P3, R111, R10, RZ ;  /* 0x0000000a6f287210 */ /* 0x001fe20007f7e0ff */
[----:B------:R0:W4:Y:S01]  /*2ce0*/  @!P0 LDG.E.U8 R95, desc[UR6][R36.64] ;  /* 0x00000006245f8981 */ /* 0x000122000c1e1100 */
[----:B------:R-:W-:-:S02]  /*2cf0*/  PRMT R125, RZ, 0x7610, R125 ;  /* 0x00007610ff7d7816 */ /* 0x000fc4000000007d */
[-C--:B------:R-:W-:Y:S01]  /*2d00*/  LEA.HI.X.SX32 R41, R111, R3.reuse, 0x1, P3 ;  /* 0x000000036f297211 */ /* 0x080fe200018f0eff */
[----:B------:R-:W5:Y:S01]  /*2d10*/  @!P1 LDG.E.U8 R123, desc[UR6][R44.64] ;  /* 0x000000062c7b9981 */ /* 0x000f62000c1e1100 */
[----:B------:R-:W-:Y:S02]  /*2d20*/  ISETP.GE.AND P0, PT, R100, UR5, PT ;  /* 0x0000000564007c0c */ /* 0x000fe4000bf06270 */
[----:B-1----:R-:W-:Y:S01]  /*2d30*/  IADD3 R38, P1, R109, R10, RZ ;  /* 0x0000000a6d267210 */ /* 0x002fe20007f3e0ff */
[----:B------:R1:W3:Y:S01]  /*2d40*/  @!P2 LDG.E.U8 R125, desc[UR6][R40.64] ;  /* 0x00000006287da981 */ /* 0x0002e2000c1e1100 */
[----:B------:R-:W-:Y:S02]  /*2d50*/  ISETP.GE.AND P3, PT, R99, UR5, PT ;  /* 0x0000000563007c0c */ /* 0x000fe4000bf66270 */
[----:B------:R-:W-:Y:S02]  /*2d60*/  ISETP.GE.AND P4, PT, R96, UR5, PT ;  /* 0x0000000560007c0c */ /* 0x000fe4000bf86270 */
[----:B------:R-:W-:-:S02]  /*2d70*/  LEA.HI.X.SX32 R39, R109, R3, 0x1, P1 ;  /* 0x000000036d277211 */ /* 0x000fc400008f0eff */
[CC--:B------:R-:W-:Y:S02]  /*2d80*/  IADD3 R42, P2, R110.reuse, R10.reuse, RZ ;  /* 0x0000000a6e2a7210 */ /* 0x0c0fe40007f5e0ff */
[C---:B0-----:R-:W-:Y:S02]  /*2d90*/  IADD3 R36, P1, R107.reuse, R10, RZ ;  /* 0x0000000a6b247210 */ /* 0x041fe40007f3e0ff */
[----:B------:R-:W-:Y:S02]  /*2da0*/  PRMT R129, RZ, 0x7610, R129 ;  /* 0x00007610ff817816 */ /* 0x000fe40000000081 */
[----:B------:R-:W-:Y:S02]  /*2db0*/  PRMT R127, RZ, 0x7610, R127 ;  /* 0x00007610ff7f7816 */ /* 0x000fe4000000007f */
[----:B------:R-:W-:Y:S02]  /*2dc0*/  PRMT R131, RZ, 0x7610, R131 ;  /* 0x00007610ff837816 */ /* 0x000fe40000000083 */
[-C--:B------:R-:W-:Y:S01]  /*2dd0*/  LEA.HI.X.SX32 R43, R110, R3.reuse, 0x1, P2 ;  /* 0x000000036e2b7211 */ /* 0x080fe200010f0eff */
[----:B------:R-:W5:Y:S01]  /*2de0*/  @!P0 LDG.E.U8 R129, desc[UR6][R38.64] ;  /* 0x0000000626818981 */ /* 0x000f62000c1e1100 */
[----:B------:R-:W-:-:S03]  /*2df0*/  LEA.HI.X.SX32 R37, R107, R3, 0x1, P1 ;  /* 0x000000036b257211 */ /* 0x000fc600008f0eff */
[----:B------:R-:W5:Y:S04]  /*2e00*/  @!P3 LDG.E.U8 R127, desc[UR6][R42.64] ;  /* 0x000000062a7fb981 */ /* 0x000f68000c1e1100 */
[----:B------:R0:W5:Y:S01]  /*2e10*/  @!P4 LDG.E.U8 R131, desc[UR6][R36.64] ;  /* 0x000000062483c981 */ /* 0x000162000c1e1100 */
[----:B------:R-:W-:Y:S01]  /*2e20*/  BAR.SYNC.DEFER_BLOCKING 0x0 ;  /* 0x0000000000007b1d */ /* 0x000fe20000010000 */
[----:B------:R-:W-:Y:S02]  /*2e30*/  ISETP.GE.AND P0, PT, R2, UR5, PT ;  /* 0x0000000502007c0c */ /* 0x000fe4000bf06270 */
[C---:B-1----:R-:W-:Y:S02]  /*2e40*/  IADD3 R40, P1, R101.reuse, R87, RZ ;  /* 0x0000005765287210 */ /* 0x042fe40007f3e0ff */
[----:B0-----:R-:W-:-:S03]  /*2e50*/  IADD3 R36, P2, R101, R86, RZ ;  /* 0x0000005665247210 */ /* 0x001fc60007f5e0ff */
[C---:B------:R-:W-:Y:S01]  /*2e60*/  IMAD.X R41, R116.reuse, 0x1, R79, P1 ;  /* 0x0000000174297824 */ /* 0x040fe200008e064f */
[----:B------:R-:W-:Y:S01]  /*2e70*/  PRMT R147, RZ, 0x7610, R147 ;  /* 0x00007610ff937816 */ /* 0x000fe20000000093 */
[C---:B------:R-:W-:Y:S01]  /*2e80*/  IMAD.X R37, R116.reuse, 0x1, R77, P2 ;  /* 0x0000000174257824 */ /* 0x040fe200010e064d */
[C---:B------:R-:W-:Y:S02]  /*2e90*/  IADD3 R42, P1, R101.reuse, R85, RZ ;  /* 0x00000055652a7210 */ /* 0x040fe40007f3e0ff */
[C---:B------:R-:W-:Y:S02]  /*2ea0*/  IADD3 R44, P2, R101.reuse, R84, RZ ;  /* 0x00000054652c7210 */ /* 0x040fe40007f5e0ff */
[----:B------:R-:W-:Y:S01]  /*2eb0*/  IADD3 R46, P3, R101, R83, RZ ;  /* 0x00000053652e7210 */ /* 0x000fe20007f7e0ff */
[C---:B------:R-:W-:Y:S01]  /*2ec0*/  IMAD.X R43, R116.reuse, 0x1, R75, P1 ;  /* 0x00000001742b7824 */ /* 0x040fe200008e064b */
[----:B------:R-:W-:Y:S01]  /*2ed0*/  PRMT R158, RZ, 0x7610, R158 ;  /* 0x00007610ff9e7816 */ /* 0x000fe2000000009e */
[----:B------:R-:W-:Y:S01]  /*2ee0*/  IMAD.X R45, R116, 0x1, R73, P2 ;  /* 0x00000001742d7824 */ /* 0x000fe200010e0649 */
[----:B------:R-:W-:-:S02]  /*2ef0*/  PRMT R153, RZ, 0x7610, R153 ;  /* 0x00007610ff997816 */ /* 0x000fc40000000099 */
[----:B------:R-:W-:Y:S02]  /*2f00*/  IADD3 R90, P2, R101, R80, RZ ;  /* 0x00000050655a7210 */ /* 0x000fe40007f5e0ff */
[----:B------:R-:W-:Y:S02]  /*2f10*/  PRMT R38, RZ, 0x7610, R38 ;  /* 0x00007610ff267816 */ /* 0x000fe40000000026 */
[----:B------:R-:W-:Y:S02]  /*2f20*/  PRMT R155, RZ, 0x7610, R155 ;  /* 0x00007610ff9b7816 */ /* 0x000fe4000000009b */
[----:B------:R-:W-:Y:S02]  /*2f30*/  PRMT R149, RZ, 0x7610, R149 ;  /* 0x00007610ff957816 */ /* 0x000fe40000000095 */
[----:B------:R-:W-:Y:S02]  /*2f40*/  PRMT R39, RZ, 0x7610, R39 ;  /* 0x00007610ff277816 */ /* 0x000fe40000000027 */
[----:B------:R-:W-:-:S02]  /*2f50*/  PRMT R150, RZ, 0x7610, R150 ;  /* 0x00007610ff967816 */ /* 0x000fc40000000096 */
[----:B------:R-:W-:Y:S02]  /*2f60*/  PRMT R157, RZ, 0x7610, R157 ;  /* 0x00007610ff9d7816 */ /* 0x000fe4000000009d */
        /* <DEDUP_REMOVED lines=16> */
[----:B------:R-:W-:Y:S01]  /*3070*/  PRMT R165, RZ, 0x7610, R165 ;  /* 0x00007610ffa57816 */ /* 0x000fe200000000a5 */
[----:B--2---:R0:W-:Y:S04]  /*3080*/  STS.U8 [R0+UR4], R47 ;  /* 0x0000002f00007988 */ /* 0x0041e80008000004 */
[----:B----4-:R-:W-:Y:S04]  /*3090*/  STS.U8 [R0+UR4+0x100], R95 ;  /* 0x0001005f00007988 */ /* 0x010fe80008000004 */
[----:B---3--:R-:W-:Y:S04]  /*30a0*/  STS.U8 [R0+UR4+0x200], R125 ;  /* 0x0002007d00007988 */ /* 0x008fe80008000004 */
[----:B-----5:R-:W-:Y:S04]  /*30b0*/  STS.U8 [R0+UR4+0x300], R129 ;  /* 0x0003008100007988 */ /* 0x020fe80008000004 */
[----:B------:R1:W-:Y:S04]  /*30c0*/  STS.U8 [R102+UR4+0x80], R91 ;  /* 0x0000805b66007988 */ /* 0x0003e80008000004 */
[----:B------:R-:W-:Y:S04]  /*30d0*/  STS.U8 [R102+UR4+0x180], R123 ;  /* 0x0001807b66007988 */ /* 0x000fe80008000004 */
[----:B------:R2:W-:Y:S04]  /*30e0*/  STS.U8 [R102+UR4+0x280], R127 ;  /* 0x0002807f66007988 */ /* 0x0005e80008000004 */
[----:B------:R-:W-:Y:S01]  /*30f0*/  STS.U8 [R102+UR4+0x380], R131 ;  /* 0x0003808366007988 */ /* 0x000fe20008000004 */
[----:B------:R-:W-:Y:S01]  /*3100*/  BAR.SYNC.DEFER_BLOCKING 0x0 ;  /* 0x0000000000007b1d */ /* 0x000fe20000010000 */
[C---:B0-----:R-:W-:Y:S01]  /*3110*/  IMAD.X R47, R116.reuse, 0x1, R71, P3 ;  /* 0x00000001742f7824 */ /* 0x041fe200018e0647 */
[----:B------:R-:W-:Y:S01]  /*3120*/  IADD3 R94, P3, R101, R76, RZ ;  /* 0x0000004c655e7210 */ /* 0x000fe20007f7e0ff */
[----:B-1----:R-:W-:-:S04]  /*3130*/  IMAD.X R91, R116, 0x1, R67, P2 ;  /* 0x00000001745b7824 */ /* 0x002fc800010e0643 */
[----:B------:R-:W-:Y:S01]  /*3140*/  IMAD.X R95, R116, 0x1, R63, P3 ;  /* 0x00000001745f7824 */ /* 0x000fe200018e063f */
[C---:B------:R-:W-:Y:S01]  /*3150*/  IADD3 R126, P3, R101.reuse, R70, RZ ;  /* 0x00000046657e7210 */ /* 0x040fe20007f7e0ff */
[----:B------:R0:W3:Y:S04]  /*3160*/  @!P0 LDG.E.U8 R147, desc[UR6][R40.64] ;  /* 0x0000000628938981 */ /* 0x0000e8000c1e1100 */
[----:B------:R1:W4:Y:S04]  /*3170*/  @!P0 LDG.E.U8 R158, desc[UR6][R44.64] ;  /* 0x000000062c9e8981 */ /* 0x000328000c1e1100 */
[----:B------:R5:W3:Y:S01]  /*3180*/  @!P0 LDG.E.U8 R153, desc[UR6][R46.64] ;  /* 0x000000062e998981 */ /* 0x000ae2000c1e1100 */
[----:B0-----:R-:W-:-:S03]  /*3190*/  IADD3 R40, P1, R101, R82, RZ ;  /* 0x0000005265287210 */ /* 0x001fc60007f3e0ff */
[----:B------:R0:W4:Y:S02]  /*31a0*/  @!P0 LDG.E.U8 R38, desc[UR6][R36.64] ;  /* 0x0000000624268981 */ /* 0x000124000c1e1100 */
[C---:B------:R-:W-:Y:S01]  /*31b0*/  IMAD.X R41, R116.reuse, 0x1, R69, P1 ;  /* 0x0000000174297824 */ /* 0x040fe200008e0645 */
[C---:B-1----:R-:W-:Y:S01]  /*31c0*/  IADD3 R44, P1, R101.reuse, R74, RZ ;  /* 0x0000004a652c7210 */ /* 0x042fe20007f3e0ff */
[----:B------:R1:W3:Y:S01]  /*31d0*/  @!P0 LDG.E.U8 R155, desc[UR6][R42.64] ;  /* 0x000000062a9b8981 */ /* 0x0002e2000c1e1100 */
[C---:B-----5:R-:W-:Y:S01]  /*31e0*/  IADD3 R46, P2, R101.reuse, R72, RZ ;  /* 0x00000048652e7210 */ /* 0x060fe20007f5e0ff */
[C---:B--2---:R-:W-:Y:S01]  /*31f0*/  IMAD.X R127, R116.reuse, 0x1, R57, P3 ;  /* 0x00000001747f7824 */ /* 0x044fe200018e0639 */
[----:B------:R-:W-:Y:S01]  /*3200*/  IADD3 R124, P3, R101, R64, RZ ;  /* 0x00000040657c7210 */ /* 0x000fe20007f7e0ff */
[----:B------:R2:W5:Y:S01]  /*3210*/  @!P0 LDG.E.U8 R149, desc[UR6][R90.64] ;  /* 0x000000065a958981 */ /* 0x000562000c1e1100 */
[----:B0-----:R-:W-:Y:S01]  /*3220*/  PRMT R36, RZ, 0x7610, R36 ;  /* 0x00007610ff247816 */ /* 0x001fe20000000024 */
[----:B------:R-:W-:-:S02]  /*3230*/  IMAD.X R45, R116, 0x1, R61, P1 ;  /* 0x00000001742d7824 */ /* 0x000fc400008e063d */
[----:B------:R0:W4:Y:S01]  /*3240*/  @!P0 LDG.E.U8 R39, desc[UR6][R94.64] ;  /* 0x000000065e278981 */ /* 0x000122000c1e1100 */
[C---:B------:R-:W-:Y:S01]  /*3250*/  IMAD.X R47, R116.reuse, 0x1, R59, P2 ;  /* 0x00000001742f7824 */ /* 0x040fe200010e063b */
[----:B-1----:R-:W-:Y:S02]  /*3260*/  PRMT R42, RZ, 0x7610, R42 ;  /* 0x00007610ff2a7816 */ /* 0x002fe4000000002a */
[----:B------:R-:W-:Y:S01]  /*3270*/  PRMT R43, RZ, 0x7610, R43 ;  /* 0x00007610ff2b7816 */ /* 0x000fe2000000002b */
[----:B------:R1:W4:Y:S01]  /*3280*/  @!P0 LDG.E.U8 R36, desc[UR6][R40.64] ;  /* 0x0000000628248981 */ /* 0x000322000c1e1100 */
[C---:B--2---:R-:W-:Y:S01]  /*3290*/  IADD3 R90, P1, R101.reuse, R68, RZ ;  /* 0x00000044655a7210 */ /* 0x044fe20007f3e0ff */
[C---:B------:R-:W-:Y:S01]  /*32a0*/  IMAD.X R125, R116.reuse, 0x1, R31, P3 ;  /* 0x00000001747d7824 */ /* 0x040fe200018e061f */
[----:B------:R-:W-:Y:S01]  /*32b0*/  PRMT R37, RZ, 0x7610, R37 ;  /* 0x00007610ff257816 */ /* 0x000fe20000000025 */
[----:B------:R2:W4:Y:S01]  /*32c0*/  @!P0 LDG.E.U8 R42, desc[UR6][R44.64] ;  /* 0x000000062c2a8981 */ /* 0x000522000c1e1100 */
[----:B0-----:R-:W-:Y:S01]  /*32d0*/  IADD3 R94, P2, R101, R66, RZ ;  /* 0x00000042655e7210 */ /* 0x001fe20007f5e0ff */
[----:B------:R-:W-:-:S02]  /*32e0*/  IMAD.X R91, R116, 0x1, R35, P1 ;  /* 0x00000001745b7824 */ /* 0x000fc400008e0623 */
[----:B------:R0:W4:Y:S01]  /*32f0*/  @!P0 LDG.E.U8 R43, desc[UR6][R46.64] ;  /* 0x000000062e2b8981 */ /* 0x000122000c1e1100 */
[----:B-1----:R-:W-:Y:S01]  /*3300*/  PRMT R40, RZ, 0x7610, R40 ;  /* 0x00007610ff287816 */ /* 0x002fe20000000028 */
[----:B------:R-:W-:Y:S02]  /*3310*/  IMAD.X R95, R116, 0x1, R33, P2 ;  /* 0x00000001745f7824 */ /* 0x000fe400010e0621 */
[----:B------:R1:W4:Y:S01]  /*3320*/  @!P0 LDG.E.U8 R150, desc[UR6][R126.64] ;  /* 0x000000067e968981 */ /* 0x000322000c1e1100 */
[----:B------:R-:W-:Y:S02]  /*3330*/  PRMT R41, RZ, 0x7610, R41 ;  /* 0x00007610ff297816 */ /* 0x000fe40000000029 */
[C---:B--2---:R-:W-:Y:S01]  /*3340*/  IADD3 R44, P1, R101.reuse, R60, RZ ;  /* 0x0000003c652c7210 */ /* 0x044fe20007f3e0ff */
[----:B------:R2:W4:Y:S01]  /*3350*/  @!P0 LDG.E.U8 R37, desc[UR6][R90.64] ;  /* 0x000000065a258981 */ /* 0x000522000c1e1100 */
[----:B0-----:R-:W-:-:S03]  /*3360*/  IADD3 R46, P2, R101, R58, RZ ;  /* 0x0000003a652e7210 */ /* 0x001fc60007f5e0ff */
[----:B------:R0:W4:Y:S01]  /*3370*/  @!P0 LDG.E.U8 R40, desc[UR6][R94.64] ;  /* 0x000000065e288981 */ /* 0x000122000c1e1100 */
[C---:B-1----:R-:W-:Y:S01]  /*3380*/  IADD3 R126, P3, R101.reuse, R56, RZ ;  /* 0x00000038657e7210 */ /* 0x042fe20007f7e0ff */
[C---:B------:R-:W-:Y:S02]  /*3390*/  IMAD.X R45, R116.reuse, 0x1, R27, P1 ;  /* 0x00000001742d7824 */ /* 0x040fe400008e061b */
[----:B------:R1:W4:Y:S01]  /*33a0*/  @!P0 LDG.E.U8 R41, desc[UR6][R124.64] ;  /* 0x000000067c298981 */ /* 0x000322000c1e1100 */
[C---:B------:R-:W-:Y:S01]  /*33b0*/  IMAD.X R47, R116.reuse, 0x1, R25, P2 ;  /* 0x00000001742f7824 */ /* 0x040fe200010e0619 */
[C---:B--2---:R-:W-:Y:S01]  /*33c0*/  IADD3 R90, P1, R101.reuse, R34, RZ ;  /* 0x00000022655a7210 */ /* 0x044fe20007f3e0ff */
[C---:B------:R-:W-:Y:S01]  /*33d0*/  IMAD.X R127, R116.reuse, 0x1, R23, P3 ;  /* 0x00000001747f7824 */ /* 0x040fe200018e0617 */
[----:B------:R2:W4:Y:S01]  /*33e0*/  @!P0 LDG.E.U8 R157, desc[UR6][R44.64] ;  /* 0x000000062c9d8981 */ /* 0x000522000c1e1100 */
[C---:B0-----:R-:W-:Y:S02]  /*33f0*/  IADD3 R94, P2, R101.reuse, R32, RZ ;  /* 0x00000020655e7210 */ /* 0x041fe40007f5e0ff */
[C---:B------:R-:W-:Y:S01]  /*3400*/  IMAD.X R91, R116.reuse, 0x1, R21, P1 ;  /* 0x00000001745b7824 */ /* 0x040fe200008e0615 */
[----:B------:R0:W4:Y:S01]  /*3410*/  @!P0 LDG.E.U8 R160, desc[UR6][R46.64] ;  /* 0x000000062ea08981 */ /* 0x000122000c1e1100 */
[----:B-1----:R-:W-:Y:S01]  /*3420*/  IADD3 R124, P3, R101, R30, RZ ;  /* 0x0000001e657c7210 */ /* 0x002fe20007f7e0ff */
[----:B------:R-:W-:-:S02]  /*3430*/  IMAD.X R95, R116, 0x1, R19, P2 ;  /* 0x00000001745f7824 */ /* 0x000fc400010e0613 */
[----:B------:R1:W4:Y:S01]  /*3440*/  @!P0 LDG.E.U8 R159, desc[UR6][R126.64] ;  /* 0x000000067e9f8981 */ /* 0x000322000c1e1100 */
[C---:B--2---:R-:W-:Y:S01]  /*3450*/  IADD3 R44, P1, R101.reuse, R28, RZ ;  /* 0x0000001c652c7210 */ /* 0x044fe20007f3e0ff */
[C---:B------:R-:W-:Y:S02]  /*3460*/  IMAD.X R125, R116.reuse, 0x1, R17, P3 ;  /* 0x00000001747d7824 */ /* 0x040fe400018e0611 */
[----:B------:R2:W4:Y:S01]  /*3470*/  @!P0 LDG.E.U8 R148, desc[UR6][R90.64] ;  /* 0x000000065a948981 */ /* 0x000522000c1e1100 */
[C---:B0-----:R-:W-:Y:S01]  /*3480*/  IADD3 R46, P2, R101.reuse, R26, RZ ;  /* 0x0000001a652e7210 */ /* 0x041fe20007f5e0ff */
[C---:B------:R-:W-:Y:S02]  /*3490*/  IMAD.X R45, R116.reuse, 0x1, R15, P1 ;  /* 0x00000001742d7824 */ /* 0x040fe400008e060f */
        /* <DEDUP_REMOVED lines=23> */
[----:B------:R-:W-:Y:S02]  /*3610*/  IMAD.X R127, R116, 0x1, R6, P3 ;  /* 0x00000001747f7824 */ /* 0x000fe400018e0606 */
[----:B------:R2:W4:Y:S01]  /*3620*/  @!P0 LDG.E.U8 R163, desc[UR6][R44.64] ;  /* 0x000000062ca38981 */ /* 0x000522000c1e1100 */
[----:B0-----:R-:W-:-:S03]  /*3630*/  IADD3 R124, P3, R101, R62, RZ ;  /* 0x0000003e657c7210 */ /* 0x001fc60007f7e0ff */
[----:B------:R0:W4:Y:S01]  /*3640*/  @!P0 LDG.E.U8 R168, desc[UR6][R46.64] ;  /* 0x000000062ea88981 */ /* 0x000122000c1e1100 */
[----:B-1----:R-:W-:Y:S01]  /*3650*/  IADD3 R94, P2, R101, R78, RZ ;  /* 0x0000004e655e7210 */ /* 0x002fe20007f5e0ff */
[C---:B------:R-:W-:Y:S02]  /*3660*/  IMAD.X R125, R116.reuse, 0x1, R29, P3 ;  /* 0x00000001747d7824 */ /* 0x040fe400018e061d */
[----:B------:R1:W4:Y:S01]  /*3670*/  @!P0 LDG.E.U8 R167, desc[UR6][R126.64] ;  /* 0x000000067ea78981 */ /* 0x000322000c1e1100 */
[C---:B------:R-:W-:Y:S02]  /*3680*/  IMAD.X R91, R116.reuse, 0x1, R81, P1 ;  /* 0x00000001745b7824 */ /* 0x040fe400008e0651 */
[----:B------:R-:W-:Y:S01]  /*3690*/  IMAD.X R95, R116, 0x1, R65, P2 ;  /* 0x00000001745f7824 */ /* 0x000fe200010e0641 */
[----:B------:R-:W4:Y:S04]  /*36a0*/  @!P0 LDG.E.U8 R164, desc[UR6][R124.64] ;  /* 0x000000067ca48981 */ /* 0x000f28000c1e1100 */
[----:B------:R-:W4:Y:S04]  /*36b0*/  @!P0 LDG.E.U8 R162, desc[UR6][R94.64] ;  /* 0x000000065ea28981 */ /* 0x000f28000c1e1100 */
[----:B------:R1:W4:Y:S04]  /*36c0*/  @!P0 LDG.E.U8 R165, desc[UR6][R90.64] ;  /* 0x000000065aa58981 */ /* 0x000328000c1e1100 */
[----:B--2---:R-:W-:Y:S04]  /*36d0*/  LDS.U8 R44, [R92+UR4] ;  /* 0x000000045c2c7984 */ /* 0x004fe80008000000 */
[----:B------:R-:W2:Y:S04]  /*36e0*/  LDS.U8 R45, [R92+UR4+0x10] ;  /* 0x000010045c2d7984 */ /* 0x000ea80008000000 */
[----:B------:R-:W-:Y:S04]  /*36f0*/  LDS.U8 R139, [R92+UR4+0x20] ;  /* 0x000020045c8b7984 */ /* 0x000fe80008000000 */
[----:B------:R-:W-:Y:S04]  /*3700*/  LDS.U8 R140, [R92+UR4+0x30] ;  /* 0x000030045c8c7984 */ /* 0x000fe80008000000 */
[----:B0-----:R-:W-:Y:S04]  /*3710*/  LDS.U8 R46, [R92+UR4+0x100] ;  /* 0x000100045c2e7984 */ /* 0x001fe80008000000 */
[----:B------:R-:W0:Y:S04]  /*3720*/  LDS.U8 R47, [R92+UR4+0x110] ;  /* 0x000110045c2f7984 */ /* 0x000e280008000000 */
[----:B------:R-:W-:Y:S04]  /*3730*/  LDS.U8 R141, [R92+UR4+0x120] ;  /* 0x000120045c8d7984 */ /* 0x000fe80008000000 */
        /* <DEDUP_REMOVED lines=8> */
[----:B-1----:R-:W-:Y:S04]  /*37c0*/  LDS.U8 R127, [R92+UR4+0x330] ;  /* 0x000330045c7f7984 */ /* 0x002fe80008000000 */
[----:B------:R-:W-:Y:S04]  /*37d0*/  LDS.U8 R90, [R117+UR4] ;  /* 0x00000004755a7984 */ /* 0x000fe80008000000 */
[----:B------:R-:W1:Y:S04]  /*37e0*/  LDS.U8 R91, [R117+UR4+0x10] ;  /* 0x00001004755b7984 */ /* 0x000e680008000000 */
[----:B------:R-:W-:Y:S04]  /*37f0*/  LDS.U8 R143, [R117+UR4+0x20] ;  /* 0x00002004758f7984 */ /* 0x000fe80008000000 */
[----:B------:R-:W-:Y:S04]  /*3800*/  LDS.U8 R144, [R117+UR4+0x30] ;  /* 0x0000300475907984 */ /* 0x000fe80008000000 */
[----:B------:R-:W-:Y:S04]  /*3810*/  LDS.U8 R94, [R117+UR4+0x100] ;  /* 0x00010004755e7984 */ /* 0x000fe80008000000 */
[----:B------:R-:W1:Y:S04]  /*3820*/  LDS.U8 R95, [R117+UR4+0x110] ;  /* 0x00011004755f7984 */ /* 0x000e680008000000 */
        /* <DEDUP_REMOVED lines=9> */
[----:B------:R-:W-:Y:S01]  /*38c0*/  LDS.U8 R125, [R117+UR4+0x330] ;  /* 0x00033004757d7984 */ /* 0x000fe20008000000 */
[----:B------:R-:W-:Y:S06]  /*38d0*/  BAR.SYNC.DEFER_BLOCKING 0x0 ;  /* 0x0000000000007b1d */ /* 0x000fec0000010000 */
[----:B---3--:R-:W-:Y:S04]  /*38e0*/  STS.U8 [R0+UR4+0xe00], R155 ;  /* 0x000e009b00007988 */ /* 0x008fe80008000004 */
[----:B-----5:R-:W-:Y:S04]  /*38f0*/  STS.U8 [R0+UR4+0xc00], R149 ;  /* 0x000c009500007988 */ /* 0x020fe80008000004 */
[----:B----4-:R-:W-:Y:S04]  /*3900*/  STS.U8 [R0+UR4+0xa00], R43 ;  /* 0x000a002b00007988 */ /* 0x010fe80008000004 */
[----:B------:R-:W-:Y:S04]  /*3910*/  STS.U8 [R0+UR4+0x800], R41 ;  /* 0x0008002900007988 */ /* 0x000fe80008000004 */
[----:B------:R-:W-:Y:S04]  /*3920*/  STS.U8 [R0+UR4+0x600], R159 ;  /* 0x0006009f00007988 */ /* 0x000fe80008000004 */
[----:B------:R-:W-:Y:S04]  /*3930*/  STS.U8 [R0+UR4+0x400], R161 ;  /* 0x000400a100007988 */ /* 0x000fe80008000004 */
[----:B------:R-:W-:Y:S04]  /*3940*/  STS.U8 [R0+UR4+0x200], R166 ;  /* 0x000200a600007988 */ /* 0x000fe80008000004 */
[----:B------:R-:W-:Y:S04]  /*3950*/  STS.U8 [R0+UR4], R169 ;  /* 0x000000a900007988 */ /* 0x000fe80008000004 */
[----:B------:R-:W-:Y:S04]  /*3960*/  STS.U8 [R103+UR4+0x80], R170 ;  /* 0x000080aa67007988 */ /* 0x000fe80008000004 */
        /* <DEDUP_REMOVED lines=22> */
[----:B------:R-:W-:Y:S01]  /*3ad0*/  STS.U8 [R105+UR4+0xf80], R165 ;  /* 0x000f80a569007988 */ /* 0x000fe20008000004 */
[----:B------:R-:W-:Y:S06]  /*3ae0*/  BAR.SYNC.DEFER_BLOCKING 0x0 ;  /* 0x0000000000007b1d */ /* 0x000fec0000010000 */
[----:B------:R-:W3:Y:S04]  /*3af0*/  LDSM.16.M88.4 R36, [R89] ;  /* 0x000000005924783b */ /* 0x000ee80000000200 */
[----:B------:R-:W4:Y:S01]  /*3b00*/  LDSM.16.M88.4 R40, [R89+0x800] ;  /* 0x000800005928783b */ /* 0x000f220000000200 */
[----:B--2---:R-:W-:-:S02]  /*3b10*/  IMAD R44, R45, 0x100, R44 ;  /* 0x000001002d2c7824 */ /* 0x004fc400078e022c */
[----:B0-----:R-:W-:Y:S02]  /*3b20*/  IMAD R46, R47, 0x100, R46 ;  /* 0x000001002f2e7824 */ /* 0x001fe400078e022e */
[----:B-1----:R-:W-:Y:S02]  /*3b30*/  IMAD R45, R91, 0x100, R90 ;  /* 0x000001005b2d7824 */ /* 0x002fe400078e025a */
[----:B------:R-:W-:Y:S01]  /*3b40*/  IMAD R47, R95, 0x100, R94 ;  /* 0x000001005f2f7824 */ /* 0x000fe200078e025e */
[----:B------:R-:W-:Y:S02]  /*3b50*/  F2FP.F16.E4M3.UNPACK_B R44, R44 ;  /* 0x0000002cff2c723e */ /* 0x000fe400020006ff */
[----:B------:R-:W-:Y:S02]  /*3b60*/  F2FP.F16.E4M3.UNPACK_B R46, R46 ;  /* 0x0000002eff2e723e */ /* 0x000fe400020006ff */
[----:B------:R-:W-:Y:S02]  /*3b70*/  F2FP.F16.E4M3.UNPACK_B R45, R45 ;  /* 0x0000002dff2d723e */ /* 0x000fe400020006ff */
[----:B------:R-:W-:-:S02]  /*3b80*/  F2FP.F16.E4M3.UNPACK_B R47, R47 ;  /* 0x0000002fff2f723e */ /* 0x000fc400020006ff */
[----:B---3--:R-:W-:Y:S02]  /*3b90*/  F2FP.F16.E4M3.UNPACK_B R94, R36 ;  /* 0x00000024ff5e723e */ /* 0x008fe400020006ff */
[----:B------:R-:W-:Y:S02]  /*3ba0*/  F2FP.F16.E4M3.UNPACK_B R95, R37 ;  /* 0x00000025ff5f723e */ /* 0x000fe400020006ff */
[----:B----4-:R-:W-:Y:S02]  /*3bb0*/  F2FP.F16.E4M3.UNPACK_B R90, R40 ;  /* 0x00000028ff5a723e */ /* 0x010fe400020006ff */
[----:B------:R-:W-:-:S03]  /*3bc0*/  F2FP.F16.E4M3.UNPACK_B R91, R41 ;  /* 0x00000029ff5b723e */ /* 0x000fc600020006ff */
[C---:B------:R-:W-:Y:S06]  /*3bd0*/  HMMA.16816.F32 R52, R44.reuse, R94, R52 ;  /* 0x0000005e2c34723c */ /* 0x040fec0000001834 */
[----:B------:R-:W-:Y:S01]  /*3be0*/  HMMA.16816.F32 R48, R44, R90, R48 ;  /* 0x0000005a2c30723c */ /* 0x000fe20000001830 */
[----:B------:R-:W-:-:S06]  /*3bf0*/  F2FP.F16.E4M3.UNPACK_B R36, R36.H1 ;  /* 0x00000024ff24723e */ /* 0x000fcc00030006ff */
[----:B------:R-:W-:Y:S02]  /*3c00*/  IMAD R44, R140, 0x100, R139 ;  /* 0x000001008c2c7824 */ /* 0x000fe400078e028b */
[----:B------:R-:W-:Y:S02]  /*3c10*/  IMAD R46, R142, 0x100, R141 ;  /* 0x000001008e2e7824 */ /* 0x000fe400078e028d */
[----:B------:R-:W-:Y:S02]  /*3c20*/  IMAD R45, R144, 0x100, R143 ;  /* 0x00000100902d7824 */ /* 0x000fe400078e028f */
[----:B------:R-:W-:Y:S01]  /*3c30*/  IMAD R47, R146, 0x100, R145 ;  /* 0x00000100922f7824 */ /* 0x000fe200078e0291 */
[----:B------:R-:W-:Y:S02]  /*3c40*/  F2FP.F16.E4M3.UNPACK_B R44, R44 ;  /* 0x0000002cff2c723e */ /* 0x000fe400020006ff */
[----:B------:R-:W-:Y:S02]  /*3c50*/  F2FP.F16.E4M3.UNPACK_B R46, R46 ;  /* 0x0000002eff2e723e */ /* 0x000fe400020006ff */
[----:B------:R-:W-:-:S02]  /*3c60*/  F2FP.F16.E4M3.UNPACK_B R45, R45 ;  /* 0x0000002dff2d723e */ /* 0x000fc400020006ff */
[----:B------:R-:W-:Y:S02]  /*3c70*/  F2FP.F16.E4M3.UNPACK_B R47, R47 ;  /* 0x0000002fff2f723e */ /* 0x000fe400020006ff */
[----:B------:R-:W-:Y:S02]  /*3c80*/  F2FP.F16.E4M3.UNPACK_B R37, R37.H1 ;  /* 0x00000025ff25723e */ /* 0x000fe400030006ff */
[----:B------:R-:W-:Y:S02]  /*3c90*/  F2FP.F16.E4M3.UNPACK_B R40, R40.H1 ;  /* 0x00000028ff28723e */ /* 0x000fe400030006ff */
[----:B------:R-:W-:-:S03]  /*3ca0*/  F2FP.F16.E4M3.UNPACK_B R41, R41.H1 ;  /* 0x00000029ff29723e */ /* 0x000fc600030006ff */
[C---:B------:R-:W-:Y:S06]  /*3cb0*/  HMMA.16816.F32 R52, R44.reuse, R36, R52 ;  /* 0x000000242c34723c */ /* 0x040fec0000001834 */
[----:B------:R-:W-:Y:S01]  /*3cc0*/  HMMA.16816.F32 R48, R44, R40, R48 ;  /* 0x000000282c30723c */ /* 0x000fe20000001830 */
[----:B------:R-:W-:-:S06]  /*3cd0*/  IADD3 R83, P5, R83, UR8, RZ ;  /* 0x0000000853537c10 */ /* 0x000fcc000ffbe0ff */
        /* <DEDUP_REMOVED lines=8> */
[----:B------:R-:W-:Y:S02]  /*3d60*/  F2FP.F16.E4M3.UNPACK_B R40, R38 ;  /* 0x00000026ff28723e */ /* 0x000fe400020006ff */
[----:B------:R-:W-:Y:S02]  /*3d70*/  F2FP.F16.E4M3.UNPACK_B R41, R39 ;  /* 0x00000027ff29723e */ /* 0x000fe400020006ff */
[----:B------:R-:W-:Y:S02]  /*3d80*/  F2FP.F16.E4M3.UNPACK_B R36, R42 ;  /* 0x0000002aff24723e */ /* 0x000fe400020006ff */
[----:B------:R-:W-:Y:S02]  /*3d90*/  F2FP.F16.E4M3.UNPACK_B R37, R43 ;  /* 0x0000002bff25723e */ /* 0x000fe400020006ff */
[----:B------:R-:W-:-:S02]  /*3da0*/  IADD3.X R71, R71, UR9, RZ, P5, !PT ;  /* 0x0000000947477c10 */ /* 0x000fc4000affe4ff */
[----:B------:R-:W-:Y:S01]  /*3db0*/  IADD3 R70, P5, R70, UR8, RZ ;  /* 0x0000000846467c10 */ /* 0x000fe2000ffbe0ff */
[C---:B------:R-:W-:Y:S01]  /*3dc0*/  HMMA.16816.F32 R52, R44.reuse, R40, R52 ;  /* 0x000000282c34723c */ /* 0x040fe20000001834 */
[----:B------:R-:W-:Y:S02]  /*3dd0*/  IADD3 R88, P0, R88, UR8, RZ ;  /* 0x0000000858587c10 */ /* 0x000fe4000ff1e0ff */
[----:B------:R-:W-:Y:S02]  /*3de0*/  IADD3 R87, P1, R87, UR8, RZ ;  /* 0x0000000857577c10 */ /* 0x000fe4000ff3e0ff */
[----:B------:R-:W-:Y:S01]  /*3df0*/  IADD3 R86, P2, R86, UR8, RZ ;  /* 0x0000000856567c10 */ /* 0x000fe2000ff5e0ff */
[----:B------:R-:W-:Y:S01]  /*3e00*/  HMMA.16816.F32 R48, R44, R36, R48 ;  /* 0x000000242c30723c */ /* 0x000fe20000001830 */
[----:B------:R-:W-:Y:S02]  /*3e10*/  IADD3 R85, P3, R85, UR8, RZ ;  /* 0x0000000855557c10 */ /* 0x000fe4000ff7e0ff */
[----:B------:R-:W-:-:S02]  /*3e20*/  IADD3.X R57, R57, UR9, RZ, P5, !PT ;  /* 0x0000000939397c10 */ /* 0x000fc4000affe4ff */
[----:B------:R-:W-:Y:S02]  /*3e30*/  IADD3 R56, P5, R56, UR8, RZ ;  /* 0x0000000838387c10 */ /* 0x000fe4000ffbe0ff */
[----:B------:R-:W-:Y:S02]  /*3e40*/  IADD3 R84, P4, R84, UR8, RZ ;  /* 0x0000000854547c10 */ /* 0x000fe4000ff9e0ff */
[----:B------:R-:W-:Y:S02]  /*3e50*/  IADD3.X R81, R81, UR9, RZ, P0, !PT ;  /* 0x0000000951517c10 */ /* 0x000fe400087fe4ff */
[----:B------:R-:W-:Y:S02]  /*3e60*/  IADD3.X R79, R79, UR9, RZ, P1, !PT ;  /* 0x000000094f4f7c10 */ /* 0x000fe40008ffe4ff */
[----:B------:R-:W-:Y:S02]  /*3e70*/  IADD3.X R77, R77, UR9, RZ, P2, !PT ;  /* 0x000000094d4d7c10 */ /* 0x000fe400097fe4ff */
[----:B------:R-:W-:-:S02]  /*3e80*/  IADD3.X R75, R75, UR9, RZ, P3, !PT ;  /* 0x000000094b4b7c10 */ /* 0x000fc40009ffe4ff */
[----:B------:R-:W-:Y:S02]  /*3e90*/  IADD3 R82, P6, R82, UR8, RZ ;  /* 0x0000000852527c10 */ /* 0x000fe4000ffde0ff */
[----:B------:R-:W-:Y:S02]  /*3ea0*/  IADD3 R80, P0, R80, UR8, RZ ;  /* 0x0000000850507c10 */ /* 0x000fe4000ff1e0ff */
[----:B------:R-:W-:Y:S02]  /*3eb0*/  IADD3 R78, P1, R78, UR8, RZ ;  /* 0x000000084e4e7c10 */ /* 0x000fe4000ff3e0ff */
[----:B------:R-:W-:Y:S02]  /*3ec0*/  IADD3 R76, P2, R76, UR8, RZ ;  /* 0x000000084c4c7c10 */ /* 0x000fe4000ff5e0ff */
[----:B------:R-:W-:Y:S01]  /*3ed0*/  IADD3 R74, P3, R74, UR8, RZ ;  /* 0x000000084a4a7c10 */ /* 0x000fe2000ff7e0ff */
[----:B------:R-:W-:Y:S01]  /*3ee0*/  VIADD R115, R115, 0xffffffff ;  /* 0xffffffff73737836 */ /* 0x000fe20000000000 */
[----:B------:R-:W-:-:S02]  /*3ef0*/  IADD3.X R23, R23, UR9, RZ, P5, !PT ;  /* 0x0000000917177c10 */ /* 0x000fc4000affe4ff */
[----:B------:R-:W-:Y:S02]  /*3f00*/  IADD3.X R73, R73, UR9, RZ, P4, !PT ;  /* 0x0000000949497c10 */ /* 0x000fe4000a7fe4ff */
[----:B------:R-:W-:Y:S02]  /*3f10*/  IADD3 R22, P5, R22, UR8, RZ ;  /* 0x0000000816167c10 */ /* 0x000fe4000ffbe0ff */
[----:B------:R-:W-:Y:S02]  /*3f20*/  IADD3 R72, P4, R72, UR8, RZ ;  /* 0x0000000848487c10 */ /* 0x000fe4000ff9e0ff */
[----:B------:R-:W-:Y:S02]  /*3f30*/  IADD3.X R69, R69, UR9, RZ, P6, !PT ;  /* 0x0000000945457c10 */ /* 0x000fe4000b7fe4ff */
[----:B------:R-:W-:Y:S02]  /*3f40*/  IADD3.X R67, R67, UR9, RZ, P0, !PT ;  /* 0x0000000943437c10 */ /* 0x000fe400087fe4ff */
[----:B------:R-:W-:-:S02]  /*3f50*/  IADD3.X R65, R65, UR9, RZ, P1, !PT ;  /* 0x0000000941417c10 */ /* 0x000fc40008ffe4ff */
[----:B------:R-:W-:Y:S02]  /*3f60*/  IADD3.X R63, R63, UR9, RZ, P2, !PT ;  /* 0x000000093f3f7c10 */ /* 0x000fe400097fe4ff */
[----:B------:R-:W-:Y:S02]  /*3f70*/  IADD3.X R61, R61, UR9, RZ, P3, !PT ;  /* 0x000000093d3d7c10 */ /* 0x000fe40009ffe4ff */
[----:B------:R-:W-:Y:S02]  /*3f80*/  IADD3 R68, P6, R68, UR8, RZ ;  /* 0x0000000844447c10 */ /* 0x000fe4000ffde0ff */
[----:B------:R-:W-:Y:S02]  /*3f90*/  IADD3 R66, P0, R66, UR8, RZ ;  /* 0x0000000842427c10 */ /* 0x000fe4000ff1e0ff */
[----:B------:R-:W-:Y:S02]  /*3fa0*/  IADD3 R64, P1, R64, UR8, RZ ;  /* 0x0000000840407c10 */ /* 0x000fe4000ff3e0ff */
[----:B------:R-:W-:-:S02]  /*3fb0*/  IADD3 R62, P2, R62, UR8, RZ ;  /* 0x000000083e3e7c10 */ /* 0x000fc4000ff5e0ff */
[----:B------:R-:W-:Y:S01]  /*3fc0*/  IADD3 R60, P3, R60, UR8, RZ ;  /* 0x000000083c3c7c10 */ /* 0x000fe2000ff7e0ff */
[----:B------:R-:W-:Y:S01]  /*3fd0*/  IMAD R36, R129, 0x100, R130 ;  /* 0x0000010081247824 */ /* 0x000fe200078e0282 */
[----:B------:R-:W-:Y:S01]  /*3fe0*/  IADD3.X R9, R9, UR9, RZ, P5, !PT ;  /* 0x0000000909097c10 */ /* 0x000fe2000affe4ff */
[----:B------:R-:W-:Y:S01]  /*3ff0*/  IMAD R127, R127, 0x100, R128 ;  /* 0x000001007f7f7824 */ /* 0x000fe200078e0280 */
[----:B------:R-:W-:Y:S01]  /*4000*/  IADD3.X R59, R59, UR9, RZ, P4, !PT ;  /* 0x000000093b3b7c10 */ /* 0x000fe2000a7fe4ff */
[----:B------:R-:W-:Y:S01]  /*4010*/  IMAD R37, R123, 0x100, R126 ;  /* 0x000001007b257824 */ /* 0x000fe200078e027e */
[----:B------:R-:W-:Y:S01]  /*4020*/  ISETP.NE.U32.AND P5, PT, R115, RZ, PT ;  /* 0x000000ff7300720c */ /* 0x000fe20003fa5070 */
[----:B------:R-:W-:Y:S01]  /*4030*/  IMAD R124, R125, 0x100, R124 ;  /* 0x000001007d7c7824 */ /* 0x000fe200078e027c */
[----:B------:R-:W-:Y:S02]  /*4040*/  IADD3 R58, P4, R58, UR8, RZ ;  /* 0x000000083a3a7c10 */ /* 0x000fe4000ff9e0ff */
[----:B------:R-:W-:-:S02]  /*4050*/  IADD3.X R35, R35, UR9, RZ, P6, !PT ;  /* 0x0000000923237c10 */ /* 0x000fc4000b7fe4ff */
[----:B------:R-:W-:Y:S02]  /*4060*/  IADD3.X R33, R33, UR9, RZ, P0, !PT ;  /* 0x0000000921217c10 */ /* 0x000fe400087fe4ff */
[----:B------:R-:W-:Y:S02]  /*4070*/  IADD3.X R31, R31, UR9, RZ, P1, !PT ;  /* 0x000000091f1f7c10 */ /* 0x000fe40008ffe4ff */
[----:B------:R-:W-:Y:S02]  /*4080*/  IADD3.X R29, R29, UR9, RZ, P2, !PT ;  /* 0x000000091d1d7c10 */ /* 0x000fe400097fe4ff */
[----:B------:R-:W-:Y:S02]  /*4090*/  IADD3.X R27, R27, UR9, RZ, P3, !PT ;  /* 0x000000091b1b7c10 */ /* 0x000fe40009ffe4ff */
[----:B------:R-:W-:Y:S02]  /*40a0*/  IADD3 R34, P6, R34, UR8, RZ ;  /* 0x0000000822227c10 */ /* 0x000fe4000ffde0ff */
[----:B------:R-:W-:-:S02]  /*40b0*/  IADD3 R32, P0, R32, UR8, RZ ;  /* 0x0000000820207c10 */ /* 0x000fc4000ff1e0ff */
[----:B------:R-:W-:Y:S02]  /*40c0*/  IADD3 R30, P1, R30, UR8, RZ ;  /* 0x000000081e1e7c10 */ /* 0x000fe4000ff3e0ff */
[----:B------:R-:W-:Y:S02]  /*40d0*/  IADD3 R28, P2, R28, UR8, RZ ;  /* 0x000000081c1c7c10 */ /* 0x000fe4000ff5e0ff */
[----:B------:R-:W-:Y:S02]  /*40e0*/  IADD3 R26, P3, R26, UR8, RZ ;  /* 0x000000081a1a7c10 */ /* 0x000fe4000ff7e0ff */
[----:B------:R-:W-:Y:S02]  /*40f0*/  F2FP.F16.E4M3.UNPACK_B R40, R38.H1 ;  /* 0x00000026ff28723e */ /* 0x000fe400030006ff */
[----:B------:R-:W-:Y:S02]  /*4100*/  F2FP.F16.E4M3.UNPACK_B R41, R39.H1 ;  /* 0x00000027ff29723e */ /* 0x000fe400030006ff */
[----:B------:R-:W-:-:S02]  /*4110*/  F2FP.F16.E4M3.UNPACK_B R36, R36 ;  /* 0x00000024ff24723e */ /* 0x000fc400020006ff */
[----:B------:R-:W-:Y:S02]  /*4120*/  F2FP.F16.E4M3.UNPACK_B R38, R127 ;  /* 0x0000007fff26723e */ /* 0x000fe400020006ff */
[----:B------:R-:W-:Y:S02]  /*4130*/  F2FP.F16.E4M3.UNPACK_B R37, R37 ;  /* 0x00000025ff25723e */ /* 0x000fe400020006ff */
[----:B------:R-:W-:Y:S02]  /*4140*/  F2FP.F16.E4M3.UNPACK_B R39, R124 ;  /* 0x0000007cff27723e */ /* 0x000fe400020006ff */
[----:B------:R-:W-:Y:S02]  /*4150*/  F2FP.F16.E4M3.UNPACK_B R42, R42.H1 ;  /* 0x0000002aff2a723e */ /* 0x000fe400030006ff */
[----:B------:R-:W-:Y:S02]  /*4160*/  F2FP.F16.E4M3.UNPACK_B R43, R43.H1 ;  /* 0x0000002bff2b723e */ /* 0x000fe400030006ff */
[----:B------:R-:W-:-:S02]  /*4170*/  IADD3.X R25, R25, UR9, RZ, P4, !PT ;  /* 0x0000000919197c10 */ /* 0x000fc4000a7fe4ff */
[----:B------:R-:W-:Y:S02]  /*4180*/  IADD3 R24, P4, R24, UR8, RZ ;  /* 0x0000000818187c10 */ /* 0x000fe4000ff9e0ff */
[----:B------:R-:W-:Y:S02]  /*4190*/  IADD3.X R21, R21, UR9, RZ, P6, !PT ;  /* 0x0000000915157c10 */ /* 0x000fe4000b7fe4ff */
        /* <DEDUP_REMOVED lines=8> */
[----:B------:R-:W-:Y:S02]  /*4220*/  IADD3 R12, P3, R12, UR8, RZ ;  /* 0x000000080c0c7c10 */ /* 0x000fe4000ff7e0ff */
[----:B------:R-:W-:Y:S01]  /*4230*/  IADD3.X R11, R11, UR9, RZ, P4, !PT ;  /* 0x000000090b0b7c10 */ /* 0x000fe2000a7fe4ff */
[----:B------:R-:W-:Y:S01]  /*4240*/  HMMA.16816.F32 R52, R36, R40, R52 ;  /* 0x000000282434723c */ /* 0x000fe20000001834 */
[----:B------:R-:W-:Y:S01]  /*4250*/  IADD3 R10, P4, R106, R10, RZ ;  /* 0x0000000a6a0a7210 */ /* 0x000fe20007f9e0ff */
[----:B------:R-:W-:Y:S01]  /*4260*/  UIADD3 UR5, UR5, -0x40, URZ ;  /* 0xffffffc005057890 */ /* 0x000fe2000fffe03f */
[----:B------:R-:W-:-:S02]  /*4270*/  IADD3.X R8, R8, UR9, RZ, P6, !PT ;  /* 0x0000000908087c10 */ /* 0x000fc4000b7fe4ff */
[----:B------:R-:W-:Y:S01]  /*4280*/  IADD3.X R7, R7, UR9, RZ, P0, !PT ;  /* 0x0000000907077c10 */ /* 0x000fe200087fe4ff */
[----:B------:R-:W-:Y:S01]  /*4290*/  HMMA.16816.F32 R48, R36, R42, R48 ;  /* 0x0000002a2430723c */ /* 0x000fe20000001830 */
[----:B------:R-:W-:Y:S02]  /*42a0*/  IADD3.X R6, R6, UR9, RZ, P1, !PT ;  /* 0x0000000906067c10 */ /* 0x000fe40008ffe4ff */
[----:B------:R-:W-:Y:S02]  /*42b0*/  IADD3.X R5, R5, UR9, RZ, P2, !PT ;  /* 0x0000000905057c10 */ /* 0x000fe400097fe4ff */
[----:B------:R-:W-:Y:S02]  /*42c0*/  IADD3.X R4, R4, UR9, RZ, P3, !PT ;  /* 0x0000000904047c10 */ /* 0x000fe40009ffe4ff */
[----:B------:R-:W-:Y:S01]  /*42d0*/  LEA.HI.X.SX32 R3, R106, R3, 0x1, P4 ;  /* 0x000000036a037211 */ /* 0x000fe200020f0eff */
[----:B------:R-:W-:-:S01]  /*42e0*/  NOP ;  /* 0x0000000000007918 */ /* 0x000fc20000000000 */
[----:B------:R-:W-:-:S15]  /*42f0*/  @P5 BRA `(.L_x_1) ;  /* 0xffffffe800285947 */ /* 0x000fde000383ffff */
.L_x_0:
[----:B------:R-:W0:Y:S01]  /*4300*/  S2UR UR5, SR_CgaCtaId ;  /* 0x00000000000579c3 */ /* 0x000e220000008800 */
[----:B------:R-:W-:Y:S01]  /*4310*/  SHF.R.U32.HI R2, RZ, 0x4, R98 ;  /* 0x00000004ff027819 */ /* 0x000fe20000011662 */
[----:B------:R-:W-:-:S06]  /*4320*/  IMAD.SHL.U32 R0, R98, 0x20, RZ ;  /* 0x0000002062007824 */ /* 0x000fcc00078e00ff */
[----:B------:R-:W-:Y:S01]  /*4330*/  BAR.SYNC.DEFER_BLOCKING 0x0 ;  /* 0x0000000000007b1d */ /* 0x000fe20000010000 */
[C---:B------:R-:W-:Y:S01]  /*4340*/  LOP3.LUT R7, R98.reuse, 0x40, RZ, 0xc0, !PT ;  /* 0x0000004062077812 */ /* 0x040fe200078ec0ff */
[C---:B------:R-:W-:Y:S01]  /*4350*/  IMAD.SHL.U32 R5, R98.reuse, 0x4, RZ ;  /* 0x0000000462057824 */ /* 0x040fe200078e00ff */
[----:B------:R-:W-:Y:S01]  /*4360*/  LOP3.LUT R3, R98, 0x1c, RZ, 0xc0, !PT ;  /* 0x0000001c62037812 */ /* 0x000fe200078ec0ff */
[----:B------:R-:W-:Y:S01]  /*4370*/  IMAD.IADD R96, R93, 0x1, R96 ;  /* 0x000000015d607824 */ /* 0x000fe200078e0260 */
[----:B------:R-:W-:Y:S01]  /*4380*/  LOP3.LUT R2, R2, 0x2, RZ, 0xc0, !PT ;  /* 0x0000000202027812 */ /* 0x000fe200078ec0ff */
[----:B------:R-:W-:Y:S01]  /*4390*/  UMOV UR4, 0x400 ;  /* 0x0000040000047882 */ /* 0x000fe20000000000 */
[----:B------:R-:W-:Y:S01]  /*43a0*/  LOP3.LUT R4, R0, 0x300, RZ, 0xc0, !PT ;  /* 0x0000030000047812 */ /* 0x000fe200078ec0ff */
[----:B------:R-:W-:Y:S01]  /*43b0*/  ULDC.64 UR8, c[0x0][0x220] ;  /* 0x0000880000087ab9 */ /* 0x000fe20000000a00 */
[----:B------:R-:W-:Y:S01]  /*43c0*/  LOP3.LUT R3, R3, 0x60, R0, 0xf8, !PT ;  /* 0x0000006003037812 */ /* 0x000fe200078ef800 */
[----:B------:R-:W-:Y:S01]  /*43d0*/  IMAD R2, R7, 0x2, R2 ;  /* 0x0000000207027824 */ /* 0x000fe200078e0202 */
[----:B------:R-:W-:Y:S01]  /*43e0*/  LOP3.LUT R5, R4, 0x7c, R5, 0xf8, !PT ;  /* 0x0000007c04057812 */ /* 0x000fe200078ef805 */
[----:B------:R-:W-:Y:S01]  /*43f0*/  ULDC.64 UR10, c[0x0][0x228] ;  /* 0x00008a00000a7ab9 */ /* 0x000fe20000000a00 */
[----:B------:R-:W-:Y:S01]  /*4400*/  F2FP.SATFINITE.E4M3.F32.PACK_AB_MERGE_C R54, R55, R54, RZ ;  /* 0x000000363736723e */ /* 0x000fe200048070ff */
[----:B------:R-:W-:Y:S01]  /*4410*/  IMAD.IADD R4, R2, 0x1, R3 ;  /* 0x0000000102047824 */ /* 0x000fe200078e0203 */
[----:B------:R-:W-:-:S02]  /*4420*/  F2FP.SATFINITE.E4M3.F32.PACK_AB_MERGE_C R51, R51, R50, RZ ;  /* 0x000000323333723e */ /* 0x000fc400048070ff */
[----:B------:R-:W-:Y:S02]  /*4430*/  F2FP.SATFINITE.E4M3.F32.PACK_AB_MERGE_C R52, R53, R52, RZ ;  /* 0x000000343534723e */ /* 0x000fe400048070ff */
[----:B------:R-:W-:Y:S02]  /*4440*/  F2FP.SATFINITE.E4M3.F32.PACK_AB_MERGE_C R49, R49, R48, RZ ;  /* 0x000000303131723e */ /* 0x000fe400048070ff */
[----:B------:R-:W-:Y:S01]  /*4450*/  LOP3.LUT R98, R5, 0x60, R98, 0x78, !PT ;  /* 0x0000006005627812 */ /* 0x000fe200078e7862 */
[----:B0-----:R-:W-:Y:S01]  /*4460*/  ULEA UR4, UR5, UR4, 0x18 ;  /* 0x0000000405047291 */ /* 0x001fe2000f8ec03f */
[----:B------:R-:W-:Y:S02]  /*4470*/  LOP3.LUT R2, R54, 0xffff, RZ, 0xc0, !PT ;  /* 0x0000ffff36027812 */ /* 0x000fe400078ec0ff */
[----:B------:R-:W-:Y:S01]  /*4480*/  LOP3.LUT R5, R51, 0xffff, RZ, 0xc0, !PT ;  /* 0x0000ffff33057812 */ /* 0x000fe200078ec0ff */
[----:B------:R-:W-:Y:S01]  /*4490*/  ULDC UR5, c[0x0][0x244] ;  /* 0x0000910000057ab9 */ /* 0x000fe20000000800 */
[----:B------:R-:W-:-:S02]  /*44a0*/  LOP3.LUT R0, R52, 0xffff, RZ, 0xc0, !PT ;  /* 0x0000ffff34007812 */ /* 0x000fc400078ec0ff */
[C---:B------:R-:W-:Y:S02]  /*44b0*/  LOP3.LUT R3, R49.reuse, 0xffff, RZ, 0xc0, !PT ;  /* 0x0000ffff31037812 */ /* 0x040fe400078ec0ff */
[----:B------:R-:W-:Y:S02]  /*44c0*/  SHF.R.U32.HI R2, RZ, 0x8, R2 ;  /* 0x00000008ff027819 */ /* 0x000fe40000011602 */
[----:B------:R-:W-:Y:S02]  /*44d0*/  SHF.R.U32.HI R5, RZ, 0x8, R5 ;  /* 0x00000008ff057819 */ /* 0x000fe40000011605 */
[----:B------:R-:W-:Y:S02]  /*44e0*/  SHF.R.U32.HI R0, RZ, 0x8, R0 ;  /* 0x00000008ff007819 */ /* 0x000fe40000011600 */
[----:B------:R-:W-:Y:S02]  /*44f0*/  SHF.R.U32.HI R3, RZ, 0x8, R3 ;  /* 0x00000008ff037819 */ /* 0x000fe40000011603 */
[----:B------:R-:W-:-:S02]  /*4500*/  PRMT R49, R49, 0x7604, R52 ;  /* 0x0000760431317816 */ /* 0x000fc40000000034 */
[----:B------:R-:W-:Y:S02]  /*4510*/  PRMT R6, R5, 0x7604, R2 ;  /* 0x0000760405067816 */ /* 0x000fe40000000002 */
[----:B------:R-:W-:Y:S01]  /*4520*/  PRMT R7, R3, 0x7604, R0 ;  /* 0x0000760403077816 */ /* 0x000fe20000000000 */
[----:B------:R-:W-:Y:S01]  /*4530*/  STS.U16 [R4+UR4], R49 ;  /* 0x0000003104007988 */ /* 0x000fe20008000404 */
[C---:B------:R-:W-:Y:S01]  /*4540*/  LOP3.LUT R2, R4.reuse, 0x40, RZ, 0x3c, !PT ;  /* 0x0000004004027812 */ /* 0x040fe200078e3cff */
[----:B------:R-:W-:Y:S01]  /*4550*/  IMAD R0, R97, UR5, RZ ;  /* 0x0000000561007c24 */ /* 0x000fe2000f8e02ff */
[----:B------:R-:W-:Y:S01]  /*4560*/  PRMT R54, R51, 0x7604, R54 ;  /* 0x0000760433367816 */ /* 0x000fe20000000036 */
[----:B------:R-:W-:Y:S01]  /*4570*/  ULDC UR5, c[0x0][0x248] ;  /* 0x0000920000057ab9 */ /* 0x000fe20000000800 */
[C---:B------:R-:W-:Y:S01]  /*4580*/  LOP3.LUT R3, R4.reuse, 0x20, RZ, 0x3c, !PT ;  /* 0x0000002004037812 */ /* 0x040fe200078e3cff */
[----:B------:R0:W-:Y:S01]  /*4590*/  STS.U16 [R2+UR4+0x200], R7 ;  /* 0x0002000702007988 */ /* 0x0001e20008000404 */
[----:B------:R-:W-:Y:S01]  /*45a0*/  LOP3.LUT R5, R4, 0x60, RZ, 0x3c, !PT ;  /* 0x0000006004057812 */ /* 0x000fe200078e3cff */
[----:B------:R-:W-:Y:S01]  /*45b0*/  IMAD R14, R96, UR5, RZ ;  /* 0x00000005600e7c24 */ /* 0x000fe2000f8e02ff */
[----:B------:R-:W-:Y:S01]  /*45c0*/  IADD3 R16, P1, R0, UR8, RZ ;  /* 0x0000000800107c10 */ /* 0x000fe2000ff3e0ff */
[----:B------:R1:W-:Y:S01]  /*45d0*/  STS.U16 [R3+UR4+0x100], R54 ;  /* 0x0001003603007988 */ /* 0x0003e20008000404 */
[----:B------:R-:W-:-:S02]  /*45e0*/  ISETP.GE.AND P0, PT, R97, UR10, PT ;  /* 0x0000000a61007c0c */ /* 0x000fc4000bf06270 */
[----:B------:R-:W-:Y:S01]  /*45f0*/  LEA.HI.X.SX32 R18, R0, UR9, 0x1, P1 ;  /* 0x0000000900127c11 */ /* 0x000fe200088f0eff */
[----:B------:R2:W-:Y:S01]  /*4600*/  STS.U16 [R5+UR4+0x300], R6 ;  /* 0x0003000605007988 */ /* 0x0005e20008000404 */
[C-C-:B------:R-:W-:Y:S02]  /*4610*/  LOP3.LUT R0, R93.reuse, 0x8, R122.reuse, 0xfe, !PT ;  /* 0x000000085d007812 */ /* 0x140fe400078efe7a */
[C---:B0-----:R-:W-:Y:S01]  /*4620*/  LOP3.LUT R2, R93.reuse, R122, RZ, 0xfc, !PT ;  /* 0x0000007a5d027212 */ /* 0x041fe200078efcff */
[----:B------:R-:W-:Y:S01]  /*4630*/  BAR.SYNC.DEFER_BLOCKING 0x0 ;  /* 0x0000000000007b1d */ /* 0x000fe20000010000 */
[----:B------:R-:W-:Y:S02]  /*4640*/  ISETP.LT.AND P4, PT, R0, UR11, !P0 ;  /* 0x0000000b00007c0c */ /* 0x000fe4000c781270 */
[C---:B------:R-:W-:Y:S01]  /*4650*/  ISETP.LT.AND P1, PT, R2.reuse, UR11, !P0 ;  /* 0x0000000b02007c0c */ /* 0x040fe2000c721270 */
[----:B-1----:R-:W-:Y:S01]  /*4660*/  IMAD R3, R2, UR5, RZ ;  /* 0x0000000502037c24 */ /* 0x002fe2000f8e02ff */
[C-C-:B------:R-:W-:Y:S01]  /*4670*/  LOP3.LUT R7, R93.reuse, 0x18, R122.reuse, 0xfe, !PT ;  /* 0x000000185d077812 */ /* 0x140fe200078efe7a */
[----:B--2---:R-:W-:Y:S01]  /*4680*/  IMAD R5, R0, UR5, RZ ;  /* 0x0000000500057c24 */ /* 0x004fe2000f8e02ff */
[----:B------:R-:W-:-:S02]  /*4690*/  LOP3.LUT R6, R93, 0x20, R122, 0xfe, !PT ;  /* 0x000000205d067812 */ /* 0x000fc400078efe7a */
[-C--:B------:R-:W-:Y:S01]  /*46a0*/  IADD3 R2, P2, R3, R16.reuse, RZ ;  /* 0x0000001003027210 */ /* 0x080fe20007f5e0ff */
[----:B------:R-:W-:Y:S01]  /*46b0*/  IMAD R10, R7, UR5, RZ ;  /* 0x00000005070a7c24 */ /* 0x000fe2000f8e02ff */
[----:B------:R-:W-:Y:S01]  /*46c0*/  IADD3 R4, P3, R5, R16, RZ ;  /* 0x0000001005047210 */ /* 0x000fe20007f7e0ff */
[----:B------:R-:W-:Y:S01]  /*46d0*/  IMAD R11, R6, UR5, RZ ;  /* 0x00000005060b7c24 */ /* 0x000fe2000f8e02ff */
[-C--:B------:R-:W-:Y:S02]  /*46e0*/  LEA.HI.X.SX32 R3, R3, R18.reuse, 0x1, P2 ;  /* 0x0000001203037211 */ /* 0x080fe400010f0eff */
[C-C-:B------:R-:W-:Y:S02]  /*46f0*/  LOP3.LUT R0, R93.reuse, 0x30, R122.reuse, 0xfe, !PT ;  /* 0x000000305d007812 */ /* 0x140fe400078efe7a */
[--C-:B------:R-:W-:Y:S02]  /*4700*/  LOP3.LUT R9, R93, 0x28, R122.reuse, 0xfe, !PT ;  /* 0x000000285d097812 */ /* 0x100fe400078efe7a */
[----:B------:R-:W-:Y:S01]  /*4710*/  LEA.HI.X.SX32 R5, R5, R18, 0x1, P3 ;  /* 0x0000001205057211 */ /* 0x000fe200018f0eff */
[----:B------:R-:W-:Y:S01]  /*4720*/  IMAD R13, R0, UR5, RZ ;  /* 0x00000005000d7c24 */ /* 0x000fe2000f8e02ff */
[----:B------:R-:W-:Y:S01]  /*4730*/  LOP3.LUT R93, R93, 0x10, R122, 0xfe, !PT ;  /* 0x000000105d5d7812 */ /* 0x000fe200078efe7a */
[----:B------:R-:W-:Y:S01]  /*4740*/  IMAD R12, R9, UR5, RZ ;  /* 0x00000005090c7c24 */ /* 0x000fe2000f8e02ff */
[----:B------:R-:W-:Y:S01]  /*4750*/  ISETP.LT.AND P3, PT, R6, UR11, !P0 ;  /* 0x0000000b06007c0c */ /* 0x000fe2000c761270 */
[----:B------:R-:W0:Y:S01]  /*4760*/  LDS R15, [R98+UR4] ;  /* 0x00000004620f7984 */ /* 0x000e220008000800 */
[C---:B------:R-:W-:Y:S01]  /*4770*/  ISETP.LT.AND P5, PT, R93.reuse, UR11, !P0 ;  /* 0x0000000b5d007c0c */ /* 0x040fe2000c7a1270 */
[----:B------:R-:W-:-:S02]  /*4780*/  IMAD R93, R93, UR5, RZ ;  /* 0x000000055d5d7c24 */ /* 0x000fc4000f8e02ff */
[----:B------:R-:W1:Y:S03]  /*4790*/  LDS R98, [R98+UR4+0x80] ;  /* 0x0000800462627984 */ /* 0x000e660008000800 */
[----:B------:R-:W-:Y:S02]  /*47a0*/  IADD3 R6, P6, R93, R16, RZ ;  /* 0x000000105d067210 */ /* 0x000fe40007fde0ff */
[C---:B0-----:R-:W-:Y:S02]  /*47b0*/  PRMT R17, R15.reuse, 0x7770, RZ ;  /* 0x000077700f117816 */ /* 0x041fe400000000ff */
[C---:B------:R-:W-:Y:S02]  /*47c0*/  PRMT R19, R15.reuse, 0x7772, RZ ;  /* 0x000077720f137816 */ /* 0x040fe400000000ff */
[C---:B------:R-:W-:Y:S01]  /*47d0*/  PRMT R21, R15.reuse, 0x7771, RZ ;  /* 0x000077710f157816 */ /* 0x040fe200000000ff */
[----:B------:R0:W-:Y:S01]  /*47e0*/  @P1 STG.E.U8 desc[UR6][R2.64], R17 ;  /* 0x0000001102001986 */ /* 0x0001e2000c101106 */
[----:B------:R-:W-:-:S02]  /*47f0*/  PRMT R15, R15, 0x7773, RZ ;  /* 0x000077730f0f7816 */ /* 0x000fc400000000ff */
[----:B-1----:R-:W-:Y:S01]  /*4800*/  PRMT R23, R98, 0x7771, RZ ;  /* 0x0000777162177816 */ /* 0x002fe200000000ff */
[----:B------:R1:W-:Y:S01]  /*4810*/  @P4 STG.E.U8 desc[UR6][R4.64], R19 ;  /* 0x0000001304004986 */ /* 0x0003e2000c101106 */
[----:B------:R-:W-:Y:S02]  /*4820*/  ISETP.LT.AND P4, PT, R7, UR11, !P0 ;  /* 0x0000000b07007c0c */ /* 0x000fe4000c781270 */
[----:B------:R-:W-:Y:S02]  /*4830*/  LEA.HI.X.SX32 R7, R93, R18, 0x1, P6 ;  /* 0x000000125d077211 */ /* 0x000fe400030f0eff */
[-C--:B------:R-:W-:Y:S02]  /*4840*/  IADD3 R8, P6, R12, R16.reuse, RZ ;  /* 0x000000100c087210 */ /* 0x080fe40007fde0ff */
[----:B------:R-:W-:Y:S02]  /*4850*/  PRMT R25, R98, 0x7773, RZ ;  /* 0x0000777362197816 */ /* 0x000fe400000000ff */
[----:B0-----:R-:W-:-:S02]  /*4860*/  IADD3 R2, P1, R10, R16, RZ ;  /* 0x000000100a027210 */ /* 0x001fc40007f3e0ff */
[----:B------:R-:W-:Y:S02]  /*4870*/  PRMT R17, R98, 0x7770, RZ ;  /* 0x0000777062117816 */ /* 0x000fe400000000ff */
[----:B-1----:R-:W-:Y:S02]  /*4880*/  IADD3 R4, P2, R11, R16, RZ ;  /* 0x000000100b047210 */ /* 0x002fe40007f5e0ff */
[----:B------:R-:W-:Y:S01]  /*4890*/  LEA.HI.X.SX32 R3, R10, R18, 0x1, P1 ;  /* 0x000000120a037211 */ /* 0x000fe200008f0eff */
[----:B------:R0:W-:Y:S01]  /*48a0*/  @P5 STG.E.U8 desc[UR6][R6.64], R17 ;  /* 0x0000001106005986 */ /* 0x0001e2000c101106 */
[----:B------:R-:W-:Y:S02]  /*48b0*/  IADD3 R10, P1, R13, R16, RZ ;  /* 0x000000100d0a7210 */ /* 0x000fe40007f3e0ff */
[----:B------:R-:W-:Y:S02]  /*48c0*/  LEA.HI.X.SX32 R5, R11, R18, 0x1, P2 ;  /* 0x000000120b057211 */ /* 0x000fe400010f0eff */
[----:B------:R-:W-:-:S02]  /*48d0*/  ISETP.LT.AND P2, PT, R9, UR11, !P0 ;  /* 0x0000000b09007c0c */ /* 0x000fc4000c741270 */
[-C--:B------:R-:W-:Y:S02]  /*48e0*/  LEA.HI.X.SX32 R11, R13, R18.reuse, 0x1, P1 ;  /* 0x000000120d0b7211 */ /* 0x080fe400008f0eff */
[----:B------:R-:W-:Y:S02]  /*48f0*/  ISETP.LT.AND P1, PT, R0, UR11, !P0 ;  /* 0x0000000b00007c0c */ /* 0x000fe4000c721270 */
[----:B------:R-:W-:Y:S02]  /*4900*/  ISETP.LT.AND P0, PT, R96, UR11, !P0 ;  /* 0x0000000b60007c0c */ /* 0x000fe4000c701270 */
[----:B------:R-:W-:Y:S02]  /*4910*/  PRMT R19, R98, 0x7772, RZ ;  /* 0x0000777262137816 */ /* 0x000fe400000000ff */
[----:B------:R-:W-:Y:S02]  /*4920*/  LEA.HI.X.SX32 R9, R12, R18, 0x1, P6 ;  /* 0x000000120c097211 */ /* 0x000fe400030f0eff */
[C---:B------:R-:W-:Y:S01]  /*4930*/  IADD3 R12, P6, R14.reuse, R16, RZ ;  /* 0x000000100e0c7210 */ /* 0x040fe20007fde0ff */
[----:B------:R0:W-:Y:S03]  /*4940*/  @P4 STG.E.U8 desc[UR6][R2.64], R19 ;  /* 0x0000001302004986 */ /* 0x0001e6000c101106 */
[----:B------:R-:W-:Y:S01]  /*4950*/  LEA.HI.X.SX32 R13, R14, R18, 0x1, P6 ;  /* 0x000000120e0d7211 */ /* 0x000fe200030f0eff */
[----:B------:R0:W-:Y:S04]  /*4960*/  @P3 STG.E.U8 desc[UR6][R4.64], R21 ;  /* 0x0000001504003986 */ /* 0x0001e8000c101106 */
[----:B------:R0:W-:Y:S04]  /*4970*/  @P2 STG.E.U8 desc[UR6][R8.64], R15 ;  /* 0x0000000f08002986 */ /* 0x0001e8000c101106 */
[----:B------:R0:W-:Y:S01]  /*4980*/  @P1 STG.E.U8 desc[UR6][R10.64], R23 ;  /* 0x000000170a001986 */ /* 0x0001e2000c101106 */
[----:B------:R-:W-:Y:S05]  /*4990*/  @!P0 EXIT ;  /* 0x000000000000894d */ /* 0x000fea0003800000 */
[----:B------:R-:W-:Y:S01]  /*49a0*/  STG.E.U8 desc[UR6][R12.64], R25 ;  /* 0x000000190c007986 */ /* 0x000fe2000c101106 */
[----:B------:R-:W-:Y:S05]  /*49b0*/  EXIT ;  /* 0x000000000000794d */ /* 0x000fea0003800000 */
.L_x_2:
[----:B------:R-:W-:-:S00]  /*49c0*/  BRA `(.L_x_2) ;  /* 0xfffffffc00fc7947 */ /* 0x000fc0000383ffff */
[----:B------:R-:W-:-:S00]  /*49d0*/  NOP ;  /* 0x0000000000007918 */ /* 0x000fc00000000000 */
        /* <DEDUP_REMOVED lines=10> */
.L_x_3:


//--------------------- .nv.shared.matmul_kernel  --------------------------
	.section	.nv.shared.matmul_kernel,"aw",@nobits
	.sectionflags	@""
	.align	16
	.zero		1024


//--------------------- .nv.shared.reserved.0     --------------------------
	.section	.nv.shared.reserved.0,"aw",@nobits
	.weak		__nv_reservedSMEM_offset_0_alias
	.size		__nv_reservedSMEM_offset_0_alias, 0, 0
	.other		__nv_reservedSMEM_offset_0_alias,@"STO_CUDA_RESERVED_SHARED STV_DEFAULT"
__nv_reservedSMEM_offset_0_alias:
	.zero		0


//--------------------- .nv.constant0.matmul_kernel --------------------------
	.section	.nv.constant0.matmul_kernel,"a",@progbits
	.sectionflags	@""
	.align	4
.nv.constant0.matmul_kernel:
	.zero		608


//--------------------- SYMBOLS --------------------------

	.type		.nv.reservedSmem.offset0,@object
	.size		.nv.reservedSmem.offset0,0x4
